//
// Generated by NVIDIA NVVM Compiler
//
// Compiler Build ID: CL-36424714
// Cuda compilation tools, release 13.0, V13.0.88
// Based on NVVM 20.0.0
//

.version 9.0
.target sm_100
.address_size 64

	// .globl	_Z22computeDistanceToStoreP10ZoningPlanP11DistanceMapP5uint3PiS5_S4_
// _ZZ22computeDistanceToStoreP10ZoningPlanP11DistanceMapP5uint3PiS5_S4_E5sDist has been demoted
// _ZZ22computeDistanceToStoreP10ZoningPlanP11DistanceMapP5uint3PiS5_S4_E6sQueue has been demoted
// _ZZ22computeDistanceToStoreP10ZoningPlanP11DistanceMapP5uint3PiS5_S4_E11queue_begin has been demoted
// _ZZ22computeDistanceToStoreP10ZoningPlanP11DistanceMapP5uint3PiS5_S4_E9queue_end has been demoted
// _ZZ22computeDistanceToStoreP10ZoningPlanP11DistanceMapP5uint3PiS5_S4_E13history_index has been demoted

.visible .entry _Z22computeDistanceToStoreP10ZoningPlanP11DistanceMapP5uint3PiS5_S4_(
	.param .u64 .ptr .align 1 _Z22computeDistanceToStoreP10ZoningPlanP11DistanceMapP5uint3PiS5_S4__param_0,
	.param .u64 .ptr .align 1 _Z22computeDistanceToStoreP10ZoningPlanP11DistanceMapP5uint3PiS5_S4__param_1,
	.param .u64 .ptr .align 1 _Z22computeDistanceToStoreP10ZoningPlanP11DistanceMapP5uint3PiS5_S4__param_2,
	.param .u64 .ptr .align 1 _Z22computeDistanceToStoreP10ZoningPlanP11DistanceMapP5uint3PiS5_S4__param_3,
	.param .u64 .ptr .align 1 _Z22computeDistanceToStoreP10ZoningPlanP11DistanceMapP5uint3PiS5_S4__param_4,
	.param .u64 .ptr .align 1 _Z22computeDistanceToStoreP10ZoningPlanP11DistanceMapP5uint3PiS5_S4__param_5
)
{
	.reg .pred 	%p<83>;
	.reg .b32 	%r<447>;
	.reg .b64 	%rd<105>;
	.reg .b64 	%fd<3>;
	// demoted variable
	.shared .align 4 .b8 _ZZ22computeDistanceToStoreP10ZoningPlanP11DistanceMapP5uint3PiS5_S4_E5sDist[400];
	// demoted variable
	.shared .align 4 .b8 _ZZ22computeDistanceToStoreP10ZoningPlanP11DistanceMapP5uint3PiS5_S4_E6sQueue[24000];
	// demoted variable
	.shared .align 4 .u32 _ZZ22computeDistanceToStoreP10ZoningPlanP11DistanceMapP5uint3PiS5_S4_E11queue_begin;
	// demoted variable
	.shared .align 4 .u32 _ZZ22computeDistanceToStoreP10ZoningPlanP11DistanceMapP5uint3PiS5_S4_E9queue_end;
	// demoted variable
	.shared .align 4 .u32 _ZZ22computeDistanceToStoreP10ZoningPlanP11DistanceMapP5uint3PiS5_S4_E13history_index;
	ld.param.u64 	%rd12, [_Z22computeDistanceToStoreP10ZoningPlanP11DistanceMapP5uint3PiS5_S4__param_0];
	ld.param.u64 	%rd13, [_Z22computeDistanceToStoreP10ZoningPlanP11DistanceMapP5uint3PiS5_S4__param_1];
	ld.param.u64 	%rd14, [_Z22computeDistanceToStoreP10ZoningPlanP11DistanceMapP5uint3PiS5_S4__param_2];
	ld.param.u64 	%rd10, [_Z22computeDistanceToStoreP10ZoningPlanP11DistanceMapP5uint3PiS5_S4__param_3];
	ld.param.u64 	%rd11, [_Z22computeDistanceToStoreP10ZoningPlanP11DistanceMapP5uint3PiS5_S4__param_4];
	cvta.to.global.u64 	%rd1, %rd12;
	cvta.to.global.u64 	%rd2, %rd13;
	cvta.to.global.u64 	%rd3, %rd14;
	mov.b32 	%r437, 0;
	st.shared.u32 	[_ZZ22computeDistanceToStoreP10ZoningPlanP11DistanceMapP5uint3PiS5_S4_E11queue_begin], %r437;
	st.shared.u32 	[_ZZ22computeDistanceToStoreP10ZoningPlanP11DistanceMapP5uint3PiS5_S4_E9queue_end], %r437;
	st.shared.u32 	[_ZZ22computeDistanceToStoreP10ZoningPlanP11DistanceMapP5uint3PiS5_S4_E13history_index], %r437;
	bar.sync 	0;
	mov.u32 	%r1, %tid.x;
	sub.s32 	%r2, 1999, %r1;
	shr.u32 	%r118, %r2, 3;
	add.s32 	%r3, %r118, 1;
	and.b32  	%r4, %r3, 7;
	and.b32  	%r5, %r3, 504;
	mov.u32 	%r438, %r1;
$L__BB0_1:
	.pragma "nounroll";
	mov.u32 	%r6, %r438;
	mov.u32 	%r119, _ZZ22computeDistanceToStoreP10ZoningPlanP11DistanceMapP5uint3PiS5_S4_E6sQueue;
	mad.lo.s32 	%r8, %r6, 12, %r119;
	mov.b32 	%r120, 1000;
	st.shared.u32 	[%r8], %r120;
	st.shared.u32 	[%r8+4], %r120;
	mov.b32 	%r121, 1;
	st.shared.u32 	[%r8+8], %r121;
	st.shared.u32 	[%r8+96], %r120;
	st.shared.u32 	[%r8+100], %r120;
	st.shared.u32 	[%r8+104], %r121;
	st.shared.u32 	[%r8+192], %r120;
	st.shared.u32 	[%r8+196], %r120;
	st.shared.u32 	[%r8+200], %r121;
	st.shared.u32 	[%r8+288], %r120;
	st.shared.u32 	[%r8+292], %r120;
	st.shared.u32 	[%r8+296], %r121;
	st.shared.u32 	[%r8+384], %r120;
	st.shared.u32 	[%r8+388], %r120;
	st.shared.u32 	[%r8+392], %r121;
	st.shared.u32 	[%r8+480], %r120;
	st.shared.u32 	[%r8+484], %r120;
	st.shared.u32 	[%r8+488], %r121;
	st.shared.u32 	[%r8+576], %r120;
	st.shared.u32 	[%r8+580], %r120;
	st.shared.u32 	[%r8+584], %r121;
	st.shared.u32 	[%r8+672], %r120;
	st.shared.u32 	[%r8+676], %r120;
	st.shared.u32 	[%r8+680], %r121;
	add.s32 	%r438, %r6, 64;
	add.s32 	%r437, %r437, 8;
	setp.ne.s32 	%p9, %r437, %r5;
	@%p9 bra 	$L__BB0_1;
	setp.eq.s32 	%p10, %r4, 0;
	@%p10 bra 	$L__BB0_10;
	setp.lt.u32 	%p11, %r4, 4;
	@%p11 bra 	$L__BB0_5;
	mov.b32 	%r122, 1000;
	st.shared.u32 	[%r8+768], %r122;
	st.shared.u32 	[%r8+772], %r122;
	mov.b32 	%r123, 1;
	st.shared.u32 	[%r8+776], %r123;
	st.shared.u32 	[%r8+864], %r122;
	st.shared.u32 	[%r8+868], %r122;
	st.shared.u32 	[%r8+872], %r123;
	st.shared.u32 	[%r8+960], %r122;
	st.shared.u32 	[%r8+964], %r122;
	st.shared.u32 	[%r8+968], %r123;
	st.shared.u32 	[%r8+1056], %r122;
	st.shared.u32 	[%r8+1060], %r122;
	st.shared.u32 	[%r8+1064], %r123;
	add.s32 	%r438, %r6, 96;
$L__BB0_5:
	and.b32  	%r124, %r3, 3;
	setp.eq.s32 	%p12, %r124, 0;
	@%p12 bra 	$L__BB0_10;
	setp.eq.s32 	%p13, %r124, 1;
	@%p13 bra 	$L__BB0_8;
	mad.lo.s32 	%r126, %r438, 12, %r119;
	mov.b32 	%r127, 1000;
	st.shared.u32 	[%r126], %r127;
	st.shared.u32 	[%r126+4], %r127;
	mov.b32 	%r128, 1;
	st.shared.u32 	[%r126+8], %r128;
	st.shared.u32 	[%r126+96], %r127;
	st.shared.u32 	[%r126+100], %r127;
	st.shared.u32 	[%r126+104], %r128;
	add.s32 	%r438, %r438, 16;
$L__BB0_8:
	and.b32  	%r129, %r2, 8;
	setp.ne.s32 	%p14, %r129, 0;
	@%p14 bra 	$L__BB0_10;
	mad.lo.s32 	%r131, %r438, 12, %r119;
	mov.b32 	%r132, 1000;
	st.shared.u32 	[%r131], %r132;
	st.shared.u32 	[%r131+4], %r132;
	mov.b32 	%r133, 1;
	st.shared.u32 	[%r131+8], %r133;
$L__BB0_10:
	mov.u32 	%r135, %ctaid.y;
	mul.lo.s32 	%r136, %r135, 10;
	cvt.rn.f64.u32 	%fd1, %r136;
	cvt.rzi.s32.f64 	%r15, %fd1;
	mov.u32 	%r137, %ctaid.x;
	mul.lo.s32 	%r138, %r137, 10;
	cvt.rn.f64.u32 	%fd2, %r138;
	cvt.rzi.s32.f64 	%r16, %fd2;
	mov.b32 	%r440, 0;
$L__BB0_11:
	shl.b32 	%r139, %r440, 3;
	add.s32 	%r18, %r139, %r1;
	mul.hi.u32 	%r140, %r18, 1717986919;
	shr.u32 	%r19, %r140, 2;
	mul.lo.s32 	%r141, %r19, 10;
	sub.s32 	%r20, %r18, %r141;
	setp.gt.u32 	%p15, %r18, 99;
	@%p15 bra 	$L__BB0_17;
	add.s32 	%r21, %r19, %r15;
	add.s32 	%r22, %r20, %r16;
	max.u32 	%r142, %r21, %r22;
	setp.gt.u32 	%p17, %r142, 9;
	mov.pred 	%p79, 0;
	@%p17 bra 	$L__BB0_14;
	mul.wide.u32 	%rd15, %r21, 80;
	add.s64 	%rd16, %rd1, %rd15;
	mul.wide.u32 	%rd17, %r22, 8;
	add.s64 	%rd18, %rd16, %rd17;
	ld.global.u32 	%r143, [%rd18];
	setp.eq.s32 	%p79, %r143, 1;
$L__BB0_14:
	mul.wide.s32 	%rd19, %r21, 40;
	add.s64 	%rd20, %rd2, %rd19;
	mul.wide.s32 	%rd21, %r22, 4;
	add.s64 	%rd22, %rd20, %rd21;
	mov.b32 	%r144, 99;
	st.global.u32 	[%rd22], %r144;
	not.pred 	%p18, %p79;
	@%p18 bra 	$L__BB0_16;
	mov.u32 	%r150, _ZZ22computeDistanceToStoreP10ZoningPlanP11DistanceMapP5uint3PiS5_S4_E5sDist;
	mad.lo.s32 	%r151, %r19, 40, %r150;
	shl.b32 	%r152, %r20, 2;
	add.s32 	%r153, %r151, %r152;
	mov.b32 	%r154, 0;
	st.shared.u32 	[%r153], %r154;
	atom.shared.inc.u32 	%r155, [_ZZ22computeDistanceToStoreP10ZoningPlanP11DistanceMapP5uint3PiS5_S4_E9queue_end], 1999;
	mad.lo.s32 	%r157, %r155, 12, %r119;
	st.shared.u32 	[%r157], %r20;
	st.shared.u32 	[%r157+4], %r19;
	st.shared.u32 	[%r157+8], %r154;
	bra.uni 	$L__BB0_17;
$L__BB0_16:
	mov.u32 	%r145, _ZZ22computeDistanceToStoreP10ZoningPlanP11DistanceMapP5uint3PiS5_S4_E5sDist;
	mad.lo.s32 	%r146, %r19, 40, %r145;
	shl.b32 	%r147, %r20, 2;
	add.s32 	%r148, %r146, %r147;
	mov.b32 	%r149, 99;
	st.shared.u32 	[%r148], %r149;
$L__BB0_17:
	setp.eq.s32 	%p19, %r440, 12;
	@%p19 bra 	$L__BB0_37;
	add.s32 	%r158, %r18, 8;
	mul.hi.u32 	%r159, %r158, -858993459;
	shr.u32 	%r23, %r159, 3;
	mul.lo.s32 	%r160, %r23, 10;
	sub.s32 	%r24, %r158, %r160;
	setp.gt.u32 	%p20, %r18, 91;
	@%p20 bra 	$L__BB0_24;
	add.s32 	%r25, %r23, %r15;
	add.s32 	%r26, %r24, %r16;
	max.u32 	%r161, %r25, %r26;
	setp.gt.u32 	%p22, %r161, 9;
	mov.pred 	%p80, 0;
	@%p22 bra 	$L__BB0_21;
	mul.wide.u32 	%rd23, %r25, 80;
	add.s64 	%rd24, %rd1, %rd23;
	mul.wide.u32 	%rd25, %r26, 8;
	add.s64 	%rd26, %rd24, %rd25;
	ld.global.u32 	%r162, [%rd26];
	setp.eq.s32 	%p80, %r162, 1;
$L__BB0_21:
	mul.wide.s32 	%rd27, %r25, 40;
	add.s64 	%rd28, %rd2, %rd27;
	mul.wide.s32 	%rd29, %r26, 4;
	add.s64 	%rd30, %rd28, %rd29;
	mov.b32 	%r163, 99;
	st.global.u32 	[%rd30], %r163;
	@%p80 bra 	$L__BB0_23;
	mov.u32 	%r164, _ZZ22computeDistanceToStoreP10ZoningPlanP11DistanceMapP5uint3PiS5_S4_E5sDist;
	mad.lo.s32 	%r165, %r23, 40, %r164;
	shl.b32 	%r166, %r24, 2;
	add.s32 	%r167, %r165, %r166;
	mov.b32 	%r168, 99;
	st.shared.u32 	[%r167], %r168;
	bra.uni 	$L__BB0_24;
$L__BB0_23:
	mov.u32 	%r169, _ZZ22computeDistanceToStoreP10ZoningPlanP11DistanceMapP5uint3PiS5_S4_E5sDist;
	mad.lo.s32 	%r170, %r23, 40, %r169;
	shl.b32 	%r171, %r24, 2;
	add.s32 	%r172, %r170, %r171;
	mov.b32 	%r173, 0;
	st.shared.u32 	[%r172], %r173;
	atom.shared.inc.u32 	%r174, [_ZZ22computeDistanceToStoreP10ZoningPlanP11DistanceMapP5uint3PiS5_S4_E9queue_end], 1999;
	mad.lo.s32 	%r176, %r174, 12, %r119;
	st.shared.u32 	[%r176], %r24;
	st.shared.u32 	[%r176+4], %r23;
	st.shared.u32 	[%r176+8], %r173;
$L__BB0_24:
	add.s32 	%r177, %r18, 16;
	mul.hi.u32 	%r178, %r177, -858993459;
	shr.u32 	%r27, %r178, 3;
	mul.lo.s32 	%r179, %r27, 10;
	sub.s32 	%r28, %r177, %r179;
	setp.gt.u32 	%p23, %r18, 83;
	@%p23 bra 	$L__BB0_30;
	add.s32 	%r29, %r27, %r15;
	add.s32 	%r30, %r28, %r16;
	max.u32 	%r180, %r29, %r30;
	setp.gt.u32 	%p25, %r180, 9;
	mov.pred 	%p81, 0;
	@%p25 bra 	$L__BB0_27;
	mul.wide.u32 	%rd31, %r29, 80;
	add.s64 	%rd32, %rd1, %rd31;
	mul.wide.u32 	%rd33, %r30, 8;
	add.s64 	%rd34, %rd32, %rd33;
	ld.global.u32 	%r181, [%rd34];
	setp.eq.s32 	%p81, %r181, 1;
$L__BB0_27:
	mul.wide.s32 	%rd35, %r29, 40;
	add.s64 	%rd36, %rd2, %rd35;
	mul.wide.s32 	%rd37, %r30, 4;
	add.s64 	%rd38, %rd36, %rd37;
	mov.b32 	%r182, 99;
	st.global.u32 	[%rd38], %r182;
	@%p81 bra 	$L__BB0_29;
	mov.u32 	%r183, _ZZ22computeDistanceToStoreP10ZoningPlanP11DistanceMapP5uint3PiS5_S4_E5sDist;
	mad.lo.s32 	%r184, %r27, 40, %r183;
	shl.b32 	%r185, %r28, 2;
	add.s32 	%r186, %r184, %r185;
	mov.b32 	%r187, 99;
	st.shared.u32 	[%r186], %r187;
	bra.uni 	$L__BB0_30;
$L__BB0_29:
	mov.u32 	%r188, _ZZ22computeDistanceToStoreP10ZoningPlanP11DistanceMapP5uint3PiS5_S4_E5sDist;
	mad.lo.s32 	%r189, %r27, 40, %r188;
	shl.b32 	%r190, %r28, 2;
	add.s32 	%r191, %r189, %r190;
	mov.b32 	%r192, 0;
	st.shared.u32 	[%r191], %r192;
	atom.shared.inc.u32 	%r193, [_ZZ22computeDistanceToStoreP10ZoningPlanP11DistanceMapP5uint3PiS5_S4_E9queue_end], 1999;
	mad.lo.s32 	%r195, %r193, 12, %r119;
	st.shared.u32 	[%r195], %r28;
	st.shared.u32 	[%r195+4], %r27;
	st.shared.u32 	[%r195+8], %r192;
$L__BB0_30:
	add.s32 	%r196, %r18, 24;
	mul.hi.u32 	%r197, %r196, -858993459;
	shr.u32 	%r31, %r197, 3;
	mul.lo.s32 	%r198, %r31, 10;
	sub.s32 	%r32, %r196, %r198;
	setp.gt.u32 	%p26, %r18, 75;
	@%p26 bra 	$L__BB0_36;
	add.s32 	%r33, %r31, %r15;
	add.s32 	%r34, %r32, %r16;
	max.u32 	%r199, %r33, %r34;
	setp.gt.u32 	%p28, %r199, 9;
	mov.pred 	%p82, 0;
	@%p28 bra 	$L__BB0_33;
	mul.wide.u32 	%rd39, %r33, 80;
	add.s64 	%rd40, %rd1, %rd39;
	mul.wide.u32 	%rd41, %r34, 8;
	add.s64 	%rd42, %rd40, %rd41;
	ld.global.u32 	%r200, [%rd42];
	setp.eq.s32 	%p82, %r200, 1;
$L__BB0_33:
	mul.wide.s32 	%rd43, %r33, 40;
	add.s64 	%rd44, %rd2, %rd43;
	mul.wide.s32 	%rd45, %r34, 4;
	add.s64 	%rd46, %rd44, %rd45;
	mov.b32 	%r201, 99;
	st.global.u32 	[%rd46], %r201;
	@%p82 bra 	$L__BB0_35;
	mov.u32 	%r202, _ZZ22computeDistanceToStoreP10ZoningPlanP11DistanceMapP5uint3PiS5_S4_E5sDist;
	mad.lo.s32 	%r203, %r31, 40, %r202;
	shl.b32 	%r204, %r32, 2;
	add.s32 	%r205, %r203, %r204;
	mov.b32 	%r206, 99;
	st.shared.u32 	[%r205], %r206;
	bra.uni 	$L__BB0_36;
$L__BB0_35:
	mov.u32 	%r207, _ZZ22computeDistanceToStoreP10ZoningPlanP11DistanceMapP5uint3PiS5_S4_E5sDist;
	mad.lo.s32 	%r208, %r31, 40, %r207;
	shl.b32 	%r209, %r32, 2;
	add.s32 	%r210, %r208, %r209;
	mov.b32 	%r211, 0;
	st.shared.u32 	[%r210], %r211;
	atom.shared.inc.u32 	%r212, [_ZZ22computeDistanceToStoreP10ZoningPlanP11DistanceMapP5uint3PiS5_S4_E9queue_end], 1999;
	mad.lo.s32 	%r214, %r212, 12, %r119;
	st.shared.u32 	[%r214], %r32;
	st.shared.u32 	[%r214+4], %r31;
	st.shared.u32 	[%r214+8], %r211;
$L__BB0_36:
	add.s32 	%r440, %r440, 4;
	bra.uni 	$L__BB0_11;
$L__BB0_37:
	bar.sync 	0;
	mov.b32 	%r441, 0;
$L__BB0_38:
	atom.shared.inc.u32 	%r216, [_ZZ22computeDistanceToStoreP10ZoningPlanP11DistanceMapP5uint3PiS5_S4_E11queue_begin], 1999;
	mad.lo.s32 	%r37, %r216, 12, %r119;
	ld.shared.u32 	%r38, [%r37];
	ld.shared.u32 	%r218, [%r37+4];
	ld.shared.u32 	%r40, [%r37+8];
	max.u32 	%r219, %r38, %r218;
	setp.gt.u32 	%p29, %r219, 9;
	@%p29 bra 	$L__BB0_65;
	mov.u32 	%r220, _ZZ22computeDistanceToStoreP10ZoningPlanP11DistanceMapP5uint3PiS5_S4_E5sDist;
	mad.lo.s32 	%r221, %r218, 40, %r220;
	shl.b32 	%r222, %r38, 2;
	add.s32 	%r223, %r221, %r222;
	shl.b32 	%r224, %r40, 2;
	add.s32 	%r41, %r223, %r224;
	ld.shared.u32 	%r42, [%r41];
	setp.eq.s32 	%p30, %r218, 0;
	@%p30 bra 	$L__BB0_43;
	add.s32 	%r225, %r42, 1;
	atom.shared.min.s32 	%r226, [%r41+-40], %r225;
	setp.le.u32 	%p31, %r226, %r225;
	@%p31 bra 	$L__BB0_42;
	add.s32 	%r227, %r218, -1;
	atom.shared.inc.u32 	%r228, [_ZZ22computeDistanceToStoreP10ZoningPlanP11DistanceMapP5uint3PiS5_S4_E9queue_end], 1999;
	mad.lo.s32 	%r230, %r228, 12, %r119;
	st.shared.u32 	[%r230], %r38;
	st.shared.u32 	[%r230+4], %r227;
	st.shared.u32 	[%r230+8], %r40;
$L__BB0_42:
	setp.eq.s32 	%p32, %r218, 9;
	@%p32 bra 	$L__BB0_45;
$L__BB0_43:
	add.s32 	%r231, %r42, 1;
	atom.shared.min.s32 	%r232, [%r41+40], %r231;
	setp.le.u32 	%p33, %r232, %r231;
	@%p33 bra 	$L__BB0_45;
	add.s32 	%r233, %r218, 1;
	atom.shared.inc.u32 	%r234, [_ZZ22computeDistanceToStoreP10ZoningPlanP11DistanceMapP5uint3PiS5_S4_E9queue_end], 1999;
	mad.lo.s32 	%r236, %r234, 12, %r119;
	st.shared.u32 	[%r236], %r38;
	st.shared.u32 	[%r236+4], %r233;
	st.shared.u32 	[%r236+8], %r40;
$L__BB0_45:
	setp.eq.s32 	%p34, %r38, 0;
	@%p34 bra 	$L__BB0_49;
	add.s32 	%r237, %r42, 1;
	atom.shared.min.s32 	%r238, [%r41+-4], %r237;
	setp.le.u32 	%p35, %r238, %r237;
	@%p35 bra 	$L__BB0_48;
	add.s32 	%r239, %r38, -1;
	atom.shared.inc.u32 	%r240, [_ZZ22computeDistanceToStoreP10ZoningPlanP11DistanceMapP5uint3PiS5_S4_E9queue_end], 1999;
	mad.lo.s32 	%r242, %r240, 12, %r119;
	st.shared.u32 	[%r242], %r239;
	st.shared.u32 	[%r242+4], %r218;
	st.shared.u32 	[%r242+8], %r40;
$L__BB0_48:
	setp.eq.s32 	%p36, %r38, 9;
	@%p36 bra 	$L__BB0_51;
$L__BB0_49:
	add.s32 	%r243, %r42, 1;
	atom.shared.min.s32 	%r244, [%r41+4], %r243;
	setp.le.u32 	%p37, %r244, %r243;
	@%p37 bra 	$L__BB0_51;
	add.s32 	%r245, %r38, 1;
	atom.shared.inc.u32 	%r246, [_ZZ22computeDistanceToStoreP10ZoningPlanP11DistanceMapP5uint3PiS5_S4_E9queue_end], 1999;
	mad.lo.s32 	%r248, %r246, 12, %r119;
	st.shared.u32 	[%r248], %r245;
	st.shared.u32 	[%r248+4], %r218;
	st.shared.u32 	[%r248+8], %r40;
$L__BB0_51:
	mov.b32 	%r249, 1000;
	st.shared.u32 	[%r37], %r249;
	st.shared.u32 	[%r37+4], %r249;
	mov.b32 	%r250, 1;
	st.shared.u32 	[%r37+8], %r250;
	atom.shared.inc.u32 	%r251, [_ZZ22computeDistanceToStoreP10ZoningPlanP11DistanceMapP5uint3PiS5_S4_E11queue_begin], 1999;
	mad.lo.s32 	%r43, %r251, 12, %r119;
	ld.shared.u32 	%r44, [%r43];
	ld.shared.u32 	%r253, [%r43+4];
	ld.shared.u32 	%r46, [%r43+8];
	max.u32 	%r254, %r44, %r253;
	setp.gt.u32 	%p38, %r254, 9;
	@%p38 bra 	$L__BB0_65;
	mad.lo.s32 	%r256, %r253, 40, %r220;
	shl.b32 	%r257, %r44, 2;
	add.s32 	%r258, %r256, %r257;
	shl.b32 	%r259, %r46, 2;
	add.s32 	%r47, %r258, %r259;
	ld.shared.u32 	%r48, [%r47];
	setp.eq.s32 	%p39, %r253, 0;
	@%p39 bra 	$L__BB0_56;
	add.s32 	%r260, %r48, 1;
	atom.shared.min.s32 	%r261, [%r47+-40], %r260;
	setp.le.u32 	%p40, %r261, %r260;
	@%p40 bra 	$L__BB0_55;
	add.s32 	%r262, %r253, -1;
	atom.shared.inc.u32 	%r263, [_ZZ22computeDistanceToStoreP10ZoningPlanP11DistanceMapP5uint3PiS5_S4_E9queue_end], 1999;
	mad.lo.s32 	%r265, %r263, 12, %r119;
	st.shared.u32 	[%r265], %r44;
	st.shared.u32 	[%r265+4], %r262;
	st.shared.u32 	[%r265+8], %r46;
$L__BB0_55:
	setp.eq.s32 	%p41, %r253, 9;
	@%p41 bra 	$L__BB0_58;
$L__BB0_56:
	add.s32 	%r266, %r48, 1;
	atom.shared.min.s32 	%r267, [%r47+40], %r266;
	setp.le.u32 	%p42, %r267, %r266;
	@%p42 bra 	$L__BB0_58;
	add.s32 	%r268, %r253, 1;
	atom.shared.inc.u32 	%r269, [_ZZ22computeDistanceToStoreP10ZoningPlanP11DistanceMapP5uint3PiS5_S4_E9queue_end], 1999;
	mad.lo.s32 	%r271, %r269, 12, %r119;
	st.shared.u32 	[%r271], %r44;
	st.shared.u32 	[%r271+4], %r268;
	st.shared.u32 	[%r271+8], %r46;
$L__BB0_58:
	setp.eq.s32 	%p43, %r44, 0;
	@%p43 bra 	$L__BB0_62;
	add.s32 	%r272, %r48, 1;
	atom.shared.min.s32 	%r273, [%r47+-4], %r272;
	setp.le.u32 	%p44, %r273, %r272;
	@%p44 bra 	$L__BB0_61;
	add.s32 	%r274, %r44, -1;
	atom.shared.inc.u32 	%r275, [_ZZ22computeDistanceToStoreP10ZoningPlanP11DistanceMapP5uint3PiS5_S4_E9queue_end], 1999;
	mad.lo.s32 	%r277, %r275, 12, %r119;
	st.shared.u32 	[%r277], %r274;
	st.shared.u32 	[%r277+4], %r253;
	st.shared.u32 	[%r277+8], %r46;
$L__BB0_61:
	setp.eq.s32 	%p45, %r44, 9;
	@%p45 bra 	$L__BB0_64;
$L__BB0_62:
	add.s32 	%r278, %r48, 1;
	atom.shared.min.s32 	%r279, [%r47+4], %r278;
	setp.le.u32 	%p46, %r279, %r278;
	@%p46 bra 	$L__BB0_64;
	add.s32 	%r280, %r44, 1;
	atom.shared.inc.u32 	%r281, [_ZZ22computeDistanceToStoreP10ZoningPlanP11DistanceMapP5uint3PiS5_S4_E9queue_end], 1999;
	mad.lo.s32 	%r283, %r281, 12, %r119;
	st.shared.u32 	[%r283], %r280;
	st.shared.u32 	[%r283+4], %r253;
	st.shared.u32 	[%r283+8], %r46;
$L__BB0_64:
	mov.b32 	%r284, 1000;
	st.shared.u32 	[%r43], %r284;
	st.shared.u32 	[%r43+4], %r284;
	mov.b32 	%r285, 1;
	st.shared.u32 	[%r43+8], %r285;
	add.s32 	%r441, %r441, 2;
	setp.ne.s32 	%p47, %r441, 7000;
	@%p47 bra 	$L__BB0_38;
$L__BB0_65:
	bar.sync 	0;
	mul.hi.u32 	%r50, %r1, 429496730;
	mul.lo.s32 	%r286, %r50, 10;
	sub.s32 	%r51, %r1, %r286;
	setp.gt.u32 	%p48, %r1, 99;
	@%p48 bra 	$L__BB0_68;
	add.s32 	%r55, %r50, %r15;
	add.s32 	%r56, %r51, %r16;
	max.u32 	%r288, %r55, %r56;
	setp.gt.u32 	%p49, %r288, 9;
	@%p49 bra 	$L__BB0_68;
	mul.wide.u32 	%rd47, %r55, 40;
	add.s64 	%rd48, %rd2, %rd47;
	mul.wide.u32 	%rd49, %r56, 4;
	add.s64 	%rd50, %rd48, %rd49;
	mov.u32 	%r289, _ZZ22computeDistanceToStoreP10ZoningPlanP11DistanceMapP5uint3PiS5_S4_E5sDist;
	mad.lo.s32 	%r290, %r50, 40, %r289;
	shl.b32 	%r291, %r51, 2;
	add.s32 	%r292, %r290, %r291;
	ld.shared.u32 	%r293, [%r292];
	atom.global.min.s32 	%r294, [%rd50], %r293;
$L__BB0_68:
	add.s32 	%r295, %r1, 8;
	mul.hi.u32 	%r57, %r295, 429496730;
	mul.lo.s32 	%r296, %r57, 10;
	sub.s32 	%r58, %r295, %r296;
	setp.gt.u32 	%p50, %r1, 91;
	@%p50 bra 	$L__BB0_71;
	add.s32 	%r59, %r57, %r15;
	add.s32 	%r60, %r58, %r16;
	max.u32 	%r298, %r59, %r60;
	setp.gt.u32 	%p51, %r298, 9;
	@%p51 bra 	$L__BB0_71;
	mul.wide.u32 	%rd51, %r59, 40;
	add.s64 	%rd52, %rd2, %rd51;
	mul.wide.u32 	%rd53, %r60, 4;
	add.s64 	%rd54, %rd52, %rd53;
	mov.u32 	%r299, _ZZ22computeDistanceToStoreP10ZoningPlanP11DistanceMapP5uint3PiS5_S4_E5sDist;
	mad.lo.s32 	%r300, %r57, 40, %r299;
	shl.b32 	%r301, %r58, 2;
	add.s32 	%r302, %r300, %r301;
	ld.shared.u32 	%r303, [%r302];
	atom.global.min.s32 	%r304, [%rd54], %r303;
$L__BB0_71:
	add.s32 	%r305, %r1, 16;
	mul.hi.u32 	%r61, %r305, 429496730;
	mul.lo.s32 	%r306, %r61, 10;
	sub.s32 	%r62, %r305, %r306;
	setp.gt.u32 	%p52, %r1, 83;
	@%p52 bra 	$L__BB0_74;
	add.s32 	%r63, %r61, %r15;
	add.s32 	%r64, %r62, %r16;
	max.u32 	%r308, %r63, %r64;
	setp.gt.u32 	%p53, %r308, 9;
	@%p53 bra 	$L__BB0_74;
	mul.wide.u32 	%rd55, %r63, 40;
	add.s64 	%rd56, %rd2, %rd55;
	mul.wide.u32 	%rd57, %r64, 4;
	add.s64 	%rd58, %rd56, %rd57;
	mov.u32 	%r309, _ZZ22computeDistanceToStoreP10ZoningPlanP11DistanceMapP5uint3PiS5_S4_E5sDist;
	mad.lo.s32 	%r310, %r61, 40, %r309;
	shl.b32 	%r311, %r62, 2;
	add.s32 	%r312, %r310, %r311;
	ld.shared.u32 	%r313, [%r312];
	atom.global.min.s32 	%r314, [%rd58], %r313;
$L__BB0_74:
	add.s32 	%r315, %r1, 24;
	mul.hi.u32 	%r65, %r315, 429496730;
	mul.lo.s32 	%r316, %r65, 10;
	sub.s32 	%r66, %r315, %r316;
	setp.gt.u32 	%p54, %r1, 75;
	@%p54 bra 	$L__BB0_77;
	add.s32 	%r67, %r65, %r15;
	add.s32 	%r68, %r66, %r16;
	max.u32 	%r318, %r67, %r68;
	setp.gt.u32 	%p55, %r318, 9;
	@%p55 bra 	$L__BB0_77;
	mul.wide.u32 	%rd59, %r67, 40;
	add.s64 	%rd60, %rd2, %rd59;
	mul.wide.u32 	%rd61, %r68, 4;
	add.s64 	%rd62, %rd60, %rd61;
	mov.u32 	%r319, _ZZ22computeDistanceToStoreP10ZoningPlanP11DistanceMapP5uint3PiS5_S4_E5sDist;
	mad.lo.s32 	%r320, %r65, 40, %r319;
	shl.b32 	%r321, %r66, 2;
	add.s32 	%r322, %r320, %r321;
	ld.shared.u32 	%r323, [%r322];
	atom.global.min.s32 	%r324, [%rd62], %r323;
$L__BB0_77:
	add.s32 	%r325, %r1, 32;
	mul.hi.u32 	%r69, %r325, 429496730;
	mul.lo.s32 	%r326, %r69, 10;
	sub.s32 	%r70, %r325, %r326;
	setp.gt.u32 	%p56, %r1, 67;
	@%p56 bra 	$L__BB0_80;
	add.s32 	%r71, %r69, %r15;
	add.s32 	%r72, %r70, %r16;
	max.u32 	%r328, %r71, %r72;
	setp.gt.u32 	%p57, %r328, 9;
	@%p57 bra 	$L__BB0_80;
	mul.wide.u32 	%rd63, %r71, 40;
	add.s64 	%rd64, %rd2, %rd63;
	mul.wide.u32 	%rd65, %r72, 4;
	add.s64 	%rd66, %rd64, %rd65;
	mov.u32 	%r329, _ZZ22computeDistanceToStoreP10ZoningPlanP11DistanceMapP5uint3PiS5_S4_E5sDist;
	mad.lo.s32 	%r330, %r69, 40, %r329;
	shl.b32 	%r331, %r70, 2;
	add.s32 	%r332, %r330, %r331;
	ld.shared.u32 	%r333, [%r332];
	atom.global.min.s32 	%r334, [%rd66], %r333;
$L__BB0_80:
	add.s32 	%r335, %r1, 40;
	mul.hi.u32 	%r73, %r335, 429496730;
	mul.lo.s32 	%r336, %r73, 10;
	sub.s32 	%r74, %r335, %r336;
	setp.gt.u32 	%p58, %r1, 59;
	@%p58 bra 	$L__BB0_83;
	add.s32 	%r75, %r73, %r15;
	add.s32 	%r76, %r74, %r16;
	max.u32 	%r338, %r75, %r76;
	setp.gt.u32 	%p59, %r338, 9;
	@%p59 bra 	$L__BB0_83;
	mul.wide.u32 	%rd67, %r75, 40;
	add.s64 	%rd68, %rd2, %rd67;
	mul.wide.u32 	%rd69, %r76, 4;
	add.s64 	%rd70, %rd68, %rd69;
	mov.u32 	%r339, _ZZ22computeDistanceToStoreP10ZoningPlanP11DistanceMapP5uint3PiS5_S4_E5sDist;
	mad.lo.s32 	%r340, %r73, 40, %r339;
	shl.b32 	%r341, %r74, 2;
	add.s32 	%r342, %r340, %r341;
	ld.shared.u32 	%r343, [%r342];
	atom.global.min.s32 	%r344, [%rd70], %r343;
$L__BB0_83:
	add.s32 	%r345, %r1, 48;
	mul.hi.u32 	%r77, %r345, 429496730;
	mul.lo.s32 	%r346, %r77, 10;
	sub.s32 	%r78, %r345, %r346;
	setp.gt.u32 	%p60, %r1, 51;
	@%p60 bra 	$L__BB0_86;
	add.s32 	%r79, %r77, %r15;
	add.s32 	%r80, %r78, %r16;
	max.u32 	%r348, %r79, %r80;
	setp.gt.u32 	%p61, %r348, 9;
	@%p61 bra 	$L__BB0_86;
	mul.wide.u32 	%rd71, %r79, 40;
	add.s64 	%rd72, %rd2, %rd71;
	mul.wide.u32 	%rd73, %r80, 4;
	add.s64 	%rd74, %rd72, %rd73;
	mov.u32 	%r349, _ZZ22computeDistanceToStoreP10ZoningPlanP11DistanceMapP5uint3PiS5_S4_E5sDist;
	mad.lo.s32 	%r350, %r77, 40, %r349;
	shl.b32 	%r351, %r78, 2;
	add.s32 	%r352, %r350, %r351;
	ld.shared.u32 	%r353, [%r352];
	atom.global.min.s32 	%r354, [%rd74], %r353;
$L__BB0_86:
	add.s32 	%r355, %r1, 56;
	mul.hi.u32 	%r81, %r355, 429496730;
	mul.lo.s32 	%r356, %r81, 10;
	sub.s32 	%r82, %r355, %r356;
	setp.gt.u32 	%p62, %r1, 43;
	@%p62 bra 	$L__BB0_89;
	add.s32 	%r83, %r81, %r15;
	add.s32 	%r84, %r82, %r16;
	max.u32 	%r358, %r83, %r84;
	setp.gt.u32 	%p63, %r358, 9;
	@%p63 bra 	$L__BB0_89;
	mul.wide.u32 	%rd75, %r83, 40;
	add.s64 	%rd76, %rd2, %rd75;
	mul.wide.u32 	%rd77, %r84, 4;
	add.s64 	%rd78, %rd76, %rd77;
	mov.u32 	%r359, _ZZ22computeDistanceToStoreP10ZoningPlanP11DistanceMapP5uint3PiS5_S4_E5sDist;
	mad.lo.s32 	%r360, %r81, 40, %r359;
	shl.b32 	%r361, %r82, 2;
	add.s32 	%r362, %r360, %r361;
	ld.shared.u32 	%r363, [%r362];
	atom.global.min.s32 	%r364, [%rd78], %r363;
$L__BB0_89:
	add.s32 	%r365, %r1, 64;
	mul.hi.u32 	%r85, %r365, 429496730;
	mul.lo.s32 	%r366, %r85, 10;
	sub.s32 	%r86, %r365, %r366;
	setp.gt.u32 	%p64, %r1, 35;
	@%p64 bra 	$L__BB0_92;
	add.s32 	%r87, %r85, %r15;
	add.s32 	%r88, %r86, %r16;
	max.u32 	%r368, %r87, %r88;
	setp.gt.u32 	%p65, %r368, 9;
	@%p65 bra 	$L__BB0_92;
	mul.wide.u32 	%rd79, %r87, 40;
	add.s64 	%rd80, %rd2, %rd79;
	mul.wide.u32 	%rd81, %r88, 4;
	add.s64 	%rd82, %rd80, %rd81;
	mov.u32 	%r369, _ZZ22computeDistanceToStoreP10ZoningPlanP11DistanceMapP5uint3PiS5_S4_E5sDist;
	mad.lo.s32 	%r370, %r85, 40, %r369;
	shl.b32 	%r371, %r86, 2;
	add.s32 	%r372, %r370, %r371;
	ld.shared.u32 	%r373, [%r372];
	atom.global.min.s32 	%r374, [%rd82], %r373;
$L__BB0_92:
	add.s32 	%r375, %r1, 72;
	mul.hi.u32 	%r89, %r375, 429496730;
	mul.lo.s32 	%r376, %r89, 10;
	sub.s32 	%r90, %r375, %r376;
	setp.gt.u32 	%p66, %r1, 27;
	@%p66 bra 	$L__BB0_95;
	add.s32 	%r91, %r89, %r15;
	add.s32 	%r92, %r90, %r16;
	max.u32 	%r378, %r91, %r92;
	setp.gt.u32 	%p67, %r378, 9;
	@%p67 bra 	$L__BB0_95;
	mul.wide.u32 	%rd83, %r91, 40;
	add.s64 	%rd84, %rd2, %rd83;
	mul.wide.u32 	%rd85, %r92, 4;
	add.s64 	%rd86, %rd84, %rd85;
	mov.u32 	%r379, _ZZ22computeDistanceToStoreP10ZoningPlanP11DistanceMapP5uint3PiS5_S4_E5sDist;
	mad.lo.s32 	%r380, %r89, 40, %r379;
	shl.b32 	%r381, %r90, 2;
	add.s32 	%r382, %r380, %r381;
	ld.shared.u32 	%r383, [%r382];
	atom.global.min.s32 	%r384, [%rd86], %r383;
$L__BB0_95:
	add.s32 	%r385, %r1, 80;
	mul.hi.u32 	%r93, %r385, 429496730;
	mul.lo.s32 	%r386, %r93, 10;
	sub.s32 	%r94, %r385, %r386;
	setp.gt.u32 	%p68, %r1, 19;
	@%p68 bra 	$L__BB0_98;
	add.s32 	%r95, %r93, %r15;
	add.s32 	%r96, %r94, %r16;
	max.u32 	%r388, %r95, %r96;
	setp.gt.u32 	%p69, %r388, 9;
	@%p69 bra 	$L__BB0_98;
	mul.wide.u32 	%rd87, %r95, 40;
	add.s64 	%rd88, %rd2, %rd87;
	mul.wide.u32 	%rd89, %r96, 4;
	add.s64 	%rd90, %rd88, %rd89;
	mov.u32 	%r389, _ZZ22computeDistanceToStoreP10ZoningPlanP11DistanceMapP5uint3PiS5_S4_E5sDist;
	mad.lo.s32 	%r390, %r93, 40, %r389;
	shl.b32 	%r391, %r94, 2;
	add.s32 	%r392, %r390, %r391;
	ld.shared.u32 	%r393, [%r392];
	atom.global.min.s32 	%r394, [%rd90], %r393;
$L__BB0_98:
	add.s32 	%r395, %r1, 88;
	mul.hi.u32 	%r97, %r395, 429496730;
	mul.lo.s32 	%r396, %r97, 10;
	sub.s32 	%r98, %r395, %r396;
	setp.gt.u32 	%p70, %r1, 11;
	@%p70 bra 	$L__BB0_101;
	add.s32 	%r99, %r97, %r15;
	add.s32 	%r100, %r98, %r16;
	max.u32 	%r398, %r99, %r100;
	setp.gt.u32 	%p71, %r398, 9;
	@%p71 bra 	$L__BB0_101;
	mul.wide.u32 	%rd91, %r99, 40;
	add.s64 	%rd92, %rd2, %rd91;
	mul.wide.u32 	%rd93, %r100, 4;
	add.s64 	%rd94, %rd92, %rd93;
	mov.u32 	%r399, _ZZ22computeDistanceToStoreP10ZoningPlanP11DistanceMapP5uint3PiS5_S4_E5sDist;
	mad.lo.s32 	%r400, %r97, 40, %r399;
	shl.b32 	%r401, %r98, 2;
	add.s32 	%r402, %r400, %r401;
	ld.shared.u32 	%r403, [%r402];
	atom.global.min.s32 	%r404, [%rd94], %r403;
$L__BB0_101:
	add.s32 	%r405, %r1, 96;
	mul.hi.u32 	%r101, %r405, 429496730;
	mul.lo.s32 	%r406, %r101, 10;
	sub.s32 	%r102, %r405, %r406;
	setp.gt.u32 	%p72, %r1, 3;
	@%p72 bra 	$L__BB0_104;
	add.s32 	%r103, %r101, %r15;
	add.s32 	%r104, %r102, %r16;
	max.u32 	%r408, %r103, %r104;
	setp.gt.u32 	%p73, %r408, 9;
	@%p73 bra 	$L__BB0_104;
	mul.wide.u32 	%rd95, %r103, 40;
	add.s64 	%rd96, %rd2, %rd95;
	mul.wide.u32 	%rd97, %r104, 4;
	add.s64 	%rd98, %rd96, %rd97;
	mov.u32 	%r409, _ZZ22computeDistanceToStoreP10ZoningPlanP11DistanceMapP5uint3PiS5_S4_E5sDist;
	mad.lo.s32 	%r410, %r101, 40, %r409;
	shl.b32 	%r411, %r102, 2;
	add.s32 	%r412, %r410, %r411;
	ld.shared.u32 	%r413, [%r412];
	atom.global.min.s32 	%r414, [%rd98], %r413;
$L__BB0_104:
	ld.shared.u32 	%r105, [_ZZ22computeDistanceToStoreP10ZoningPlanP11DistanceMapP5uint3PiS5_S4_E9queue_end];
	setp.eq.s32 	%p74, %r105, 0;
	@%p74 bra 	$L__BB0_111;
	and.b32  	%r52, %r105, 3;
	setp.lt.u32 	%p75, %r105, 4;
	mov.b32 	%r444, 0;
	@%p75 bra 	$L__BB0_108;
	and.b32  	%r444, %r105, -4;
	neg.s32 	%r443, %r444;
	add.s32 	%r442, %r119, 24;
	add.s64 	%rd103, %rd3, 24;
$L__BB0_107:
	ld.shared.u32 	%r418, [%r442+-24];
	ld.shared.u32 	%r419, [%r442+-20];
	ld.shared.u32 	%r420, [%r442+-16];
	st.global.u32 	[%rd103+-24], %r418;
	st.global.u32 	[%rd103+-20], %r419;
	st.global.u32 	[%rd103+-16], %r420;
	ld.shared.u32 	%r421, [%r442+-12];
	ld.shared.u32 	%r422, [%r442+-8];
	ld.shared.u32 	%r423, [%r442+-4];
	st.global.u32 	[%rd103+-12], %r421;
	st.global.u32 	[%rd103+-8], %r422;
	st.global.u32 	[%rd103+-4], %r423;
	ld.shared.u32 	%r424, [%r442];
	ld.shared.u32 	%r425, [%r442+4];
	ld.shared.u32 	%r426, [%r442+8];
	st.global.u32 	[%rd103], %r424;
	st.global.u32 	[%rd103+4], %r425;
	st.global.u32 	[%rd103+8], %r426;
	ld.shared.u32 	%r427, [%r442+12];
	ld.shared.u32 	%r428, [%r442+16];
	ld.shared.u32 	%r429, [%r442+20];
	st.global.u32 	[%rd103+12], %r427;
	st.global.u32 	[%rd103+16], %r428;
	st.global.u32 	[%rd103+20], %r429;
	add.s32 	%r443, %r443, 4;
	add.s64 	%rd103, %rd103, 48;
	add.s32 	%r442, %r442, 48;
	setp.ne.s32 	%p76, %r443, 0;
	@%p76 bra 	$L__BB0_107;
$L__BB0_108:
	setp.eq.s32 	%p77, %r52, 0;
	@%p77 bra 	$L__BB0_111;
	neg.s32 	%r446, %r52;
	mul.wide.u32 	%rd99, %r444, 12;
	add.s64 	%rd100, %rd99, %rd3;
	add.s64 	%rd104, %rd100, 8;
	mad.lo.s32 	%r431, %r444, 12, %r119;
	add.s32 	%r445, %r431, 8;
$L__BB0_110:
	.pragma "nounroll";
	ld.shared.u32 	%r432, [%r445+-8];
	ld.shared.u32 	%r433, [%r445+-4];
	ld.shared.u32 	%r434, [%r445];
	st.global.u32 	[%rd104+-8], %r432;
	st.global.u32 	[%rd104+-4], %r433;
	st.global.u32 	[%rd104], %r434;
	add.s32 	%r446, %r446, 1;
	setp.ne.s32 	%p78, %r446, 0;
	add.s64 	%rd104, %rd104, 12;
	add.s32 	%r445, %r445, 12;
	@%p78 bra 	$L__BB0_110;
$L__BB0_111:
	cvta.to.global.u64 	%rd101, %rd10;
	cvta.to.global.u64 	%rd102, %rd11;
	ld.shared.u32 	%r435, [_ZZ22computeDistanceToStoreP10ZoningPlanP11DistanceMapP5uint3PiS5_S4_E11queue_begin];
	st.global.u32 	[%rd101], %r435;
	st.global.u32 	[%rd102], %r105;
	ret;

}


// ===== COMPILED SASS (sm_100) =====

	.target	sm_100

	.elftype	@"ET_EXEC"


//--------------------- .note.nv.tkinfo           --------------------------
	.section	.note.nv.tkinfo,"",@"SHT_NOTE"
	.sectionflags	@"SHF_NOTE_NV_TKINFO"
	.tkinfo
        /*0018*/ 	.word	0x00000002
        /*0030*/ 	.string	""
        /*0030*/ 	.string	"ptxas"
        /*0030*/ 	.string	"Cuda compilation tools, release 13.0, V13.0.88"
        /*0030*/ 	.string	"Build cuda_13.0.r13.0/compiler.36424714_0"
        /*0030*/ 	.string	"-arch sm_100 -m 64 "



//--------------------- .note.nv.cuinfo           --------------------------
	.section	.note.nv.cuinfo,"",@"SHT_NOTE"
	.sectionflags	@"SHF_NOTE_NV_CUINFO"
        /*0018*/ 	.short	0x0002
        /*001a*/ 	.short	0x0064
        /*001c*/ 	.short	0x0082
	.zero		2


//--------------------- .nv.info                  --------------------------
	.section	.nv.info,"",@"SHT_CUDA_INFO"
	.align	4


	//----- nvinfo : EIATTR_REGCOUNT
	.align		4
        /*0000*/ 	.byte	0x04, 0x2f
        /*0002*/ 	.short	(.L_1 - .L_0)
	.align		4
.L_0:
        /*0004*/ 	.word	index@(_Z22computeDistanceToStoreP10ZoningPlanP11DistanceMapP5uint3PiS5_S4_)
        /*0008*/ 	.word	0x00000020


	//----- nvinfo : EIATTR_FRAME_SIZE
	.align		4
.L_1:
        /*000c*/ 	.byte	0x04, 0x11
        /*000e*/ 	.short	(.L_3 - .L_2)
	.align		4
.L_2:
        /*0010*/ 	.word	index@(_Z22computeDistanceToStoreP10ZoningPlanP11DistanceMapP5uint3PiS5_S4_)
        /*0014*/ 	.word	0x00000000


	//----- nvinfo : EIATTR_MIN_STACK_SIZE
	.align		4
.L_3:
        /*0018*/ 	.byte	0x04, 0x12
        /*001a*/ 	.short	(.L_5 - .L_4)
	.align		4
.L_4:
        /*001c*/ 	.word	index@(_Z22computeDistanceToStoreP10ZoningPlanP11DistanceMapP5uint3PiS5_S4_)
        /*0020*/ 	.word	0x00000000
.L_5:


//--------------------- .nv.compat                --------------------------
	.section	.nv.compat,"",@"SHT_CUDA_COMPAT_INFO"
	.align	4
        /*0000*/ 	.byte	0x02, 0x09, 0x00, 0x00, 0x02, 0x02, 0x01, 0x00, 0x02, 0x05, 0x05, 0x00, 0x03, 0x07, 0x01, 0x01
        /*0010*/ 	.byte	0x02, 0x03, 0x00, 0x00, 0x02, 0x06, 0x01, 0x00, 0x04, 0x0b, 0x08, 0x00, 0x09, 0x00, 0x00, 0x00
        /*0020*/ 	.byte	0x00, 0x00, 0x00, 0x00


//--------------------- .nv.info._Z22computeDistanceToStoreP10ZoningPlanP11DistanceMapP5uint3PiS5_S4_ --------------------------
	.section	.nv.info._Z22computeDistanceToStoreP10ZoningPlanP11DistanceMapP5uint3PiS5_S4_,"",@"SHT_CUDA_INFO"
	.sectionflags	@""
	.align	4


	//----- nvinfo : EIATTR_CUDA_API_VERSION
	.align		4
        /*0000*/ 	.byte	0x04, 0x37
        /*0002*/ 	.short	(.L_7 - .L_6)
.L_6:
        /*0004*/ 	.word	0x00000082


	//----- nvinfo : EIATTR_KPARAM_INFO
	.align		4
.L_7:
        /*0008*/ 	.byte	0x04, 0x17
        /*000a*/ 	.short	(.L_9 - .L_8)
.L_8:
        /*000c*/ 	.word	0x00000000
        /*0010*/ 	.short	0x0005
        /*0012*/ 	.short	0x0028
        /*0014*/ 	.byte	0x00, 0xf5, 0x21, 0x00


	//----- nvinfo : EIATTR_KPARAM_INFO
	.align		4
.L_9:
        /*0018*/ 	.byte	0x04, 0x17
        /*001a*/ 	.short	(.L_11 - .L_10)
.L_10:
        /*001c*/ 	.word	0x00000000
        /*0020*/ 	.short	0x0004
        /*0022*/ 	.short	0x0020
        /*0024*/ 	.byte	0x00, 0xf5, 0x21, 0x00


	//----- nvinfo : EIATTR_KPARAM_INFO
	.align		4
.L_11:
        /*0028*/ 	.byte	0x04, 0x17
        /*002a*/ 	.short	(.L_13 - .L_12)
.L_12:
        /*002c*/ 	.word	0x00000000
        /*0030*/ 	.short	0x0003
        /*0032*/ 	.short	0x0018
        /*0034*/ 	.byte	0x00, 0xf5, 0x21, 0x00


	//----- nvinfo : EIATTR_KPARAM_INFO
	.align		4
.L_13:
        /*0038*/ 	.byte	0x04, 0x17
        /*003a*/ 	.short	(.L_15 - .L_14)
.L_14:
        /*003c*/ 	.word	0x00000000
        /*0040*/ 	.short	0x0002
        /*0042*/ 	.short	0x0010
        /*0044*/ 	.byte	0x00, 0xf5, 0x21, 0x00


	//----- nvinfo : EIATTR_KPARAM_INFO
	.align		4
.L_15:
        /*0048*/ 	.byte	0x04, 0x17
        /*004a*/ 	.short	(.L_17 - .L_16)
.L_16:
        /*004c*/ 	.word	0x00000000
        /*0050*/ 	.short	0x0001
        /*0052*/ 	.short	0x0008
        /*0054*/ 	.byte	0x00, 0xf5, 0x21, 0x00


	//----- nvinfo : EIATTR_KPARAM_INFO
	.align		4
.L_17:
        /*0058*/ 	.byte	0x04, 0x17
        /*005a*/ 	.short	(.L_19 - .L_18)
.L_18:
        /*005c*/ 	.word	0x00000000
        /*0060*/ 	.short	0x0000
        /*0062*/ 	.short	0x0000
        /*0064*/ 	.byte	0x00, 0xf5, 0x21, 0x00


	//----- nvinfo : EIATTR_SPARSE_MMA_MASK
	.align		4
.L_19:
        /*0068*/ 	.byte	0x03, 0x50
        /*006a*/ 	.short	0x0000


	//----- nvinfo : EIATTR_MAXREG_COUNT
	.align		4
        /*006c*/ 	.byte	0x03, 0x1b
        /*006e*/ 	.short	0x00ff


	//----- nvinfo : EIATTR_NUM_BARRIERS
	.align		4
        /*0070*/ 	.byte	0x02, 0x4c
        /*0072*/ 	.byte	0x01
	.zero		1


	//----- nvinfo : EIATTR_MERCURY_ISA_VERSION
	.align		4
        /*0074*/ 	.byte	0x03, 0x5f
        /*0076*/ 	.short	0x0101


	//----- nvinfo : EIATTR_VRC_CTA_INIT_COUNT
	.align		4
        /*0078*/ 	.byte	0x02, 0x4a
	.zero		1
	.zero		1


	//----- nvinfo : EIATTR_EXIT_INSTR_OFFSETS
	.align		4
        /*007c*/ 	.byte	0x04, 0x1c
        /*007e*/ 	.short	(.L_21 - .L_20)


	//   ....[0]....
.L_20:
        /*0080*/ 	.word	0x00003b70


	//----- nvinfo : EIATTR_CRS_STACK_SIZE
	.align		4
.L_21:
        /*0084*/ 	.byte	0x04, 0x1e
        /*0086*/ 	.short	(.L_23 - .L_22)
.L_22:
        /*0088*/ 	.word	0x00000000


	//----- nvinfo : EIATTR_CBANK_PARAM_SIZE
	.align		4
.L_23:
        /*008c*/ 	.byte	0x03, 0x19
        /*008e*/ 	.short	0x0030


	//----- nvinfo : EIATTR_PARAM_CBANK
	.align		4
        /*0090*/ 	.byte	0x04, 0x0a
        /*0092*/ 	.short	(.L_25 - .L_24)
	.align		4
.L_24:
        /*0094*/ 	.word	index@(.nv.constant0._Z22computeDistanceToStoreP10ZoningPlanP11DistanceMapP5uint3PiS5_S4_)
        /*0098*/ 	.short	0x0380
        /*009a*/ 	.short	0x0030


	//----- nvinfo : EIATTR_SW_WAR
	.align		4
.L_25:
        /*009c*/ 	.byte	0x04, 0x36
        /*009e*/ 	.short	(.L_27 - .L_26)
.L_26:
        /*00a0*/ 	.word	0x00000008
.L_27:


//--------------------- .nv.callgraph             --------------------------
	.section	.nv.callgraph,"",@"SHT_CUDA_CALLGRAPH"
	.align	4
	.sectionentsize	8
	.align		4
        /*0000*/ 	.word	0x00000000
	.align		4
        /*0004*/ 	.word	0xffffffff
	.align		4
        /*0008*/ 	.word	0x00000000
	.align		4
        /*000c*/ 	.word	0xfffffffe
	.align		4
        /*0010*/ 	.word	0x00000000
	.align		4
        /*0014*/ 	.word	0xfffffffd
	.align		4
        /*0018*/ 	.word	0x00000000
	.align		4
        /*001c*/ 	.word	0xfffffffc


//--------------------- .text._Z22computeDistanceToStoreP10ZoningPlanP11DistanceMapP5uint3PiS5_S4_ --------------------------
	.section	.text._Z22computeDistanceToStoreP10ZoningPlanP11DistanceMapP5uint3PiS5_S4_,"ax",@progbits
	.align	128
        .global         _Z22computeDistanceToStoreP10ZoningPlanP11DistanceMapP5uint3PiS5_S4_
        .type           _Z22computeDistanceToStoreP10ZoningPlanP11DistanceMapP5uint3PiS5_S4_,@function
        .size           _Z22computeDistanceToStoreP10ZoningPlanP11DistanceMapP5uint3PiS5_S4_,(.L_x_78 - _Z22computeDistanceToStoreP10ZoningPlanP11DistanceMapP5uint3PiS5_S4_)
        .other          _Z22computeDistanceToStoreP10ZoningPlanP11DistanceMapP5uint3PiS5_S4_,@"STO_CUDA_ENTRY STV_DEFAULT"
_Z22computeDistanceToStoreP10ZoningPlanP11DistanceMapP5uint3PiS5_S4_:
.text._Z22computeDistanceToStoreP10ZoningPlanP11DistanceMapP5uint3PiS5_S4_:
[----:B------:R-:W-:Y:S01]  /*0000*/  LDC R1, c[0x0][0x37c] ;  /* 0x0000df00ff017b82 */ /* 0x000fe20000000800 */
[----:B------:R-:W0:Y:S01]  /*0010*/  S2R R5, SR_CgaCtaId ;  /* 0x0000000000057919 */ /* 0x000e220000008800 */
[----:B------:R-:W-:Y:S01]  /*0020*/  MOV R0, 0x400 ;  /* 0x0000040000007802 */ /* 0x000fe20000000f00 */
[----:B------:R-:W-:Y:S01]  /*0030*/  BSSY.RECONVERGENT B0, `(.L_x_0) ;  /* 0x000002e000007945 */ /* 0x000fe20003800200 */
[----:B------:R-:W1:Y:S03]  /*0040*/  S2R R3, SR_TID.X ;  /* 0x0000000000037919 */ /* 0x000e660000002100 */
[----:B------:R-:W-:Y:S01]  /*0050*/  VIADD R24, R0, 0x190 ;  /* 0x0000019000187836 */ /* 0x000fe20000000000 */
[----:B0-----:R-:W-:Y:S01]  /*0060*/  LEA R6, R5, R0, 0x18 ;  /* 0x0000000005067211 */ /* 0x001fe200078ec0ff */
[----:B------:R-:W-:-:S03]  /*0070*/  IMAD.MOV.U32 R0, RZ, RZ, RZ ;  /* 0x000000ffff007224 */ /* 0x000fc600078e00ff */
[----:B------:R-:W-:Y:S02]  /*0080*/  LEA R24, R5, R24, 0x18 ;  /* 0x0000001805187211 */ /* 0x000fe400078ec0ff */
[----:B-1----:R-:W-:Y:S01]  /*0090*/  IADD3 R2, PT, PT, -R3, 0x7cf, RZ ;  /* 0x000007cf03027810 */ /* 0x002fe20007ffe1ff */
[----:B------:R0:W-:Y:S01]  /*00a0*/  STS.64 [R6+0x5f50], RZ ;  /* 0x005f50ff06007388 */ /* 0x0001e20000000a00 */
[----:B------:R-:W-:Y:S02]  /*00b0*/  MOV R9, R3 ;  /* 0x0000000300097202 */ /* 0x000fe40000000f00 */
[----:B------:R-:W-:Y:S01]  /*00c0*/  LEA.HI R4, R2, 0x1, RZ, 0x1d ;  /* 0x0000000102047811 */ /* 0x000fe200078fe8ff */
[----:B------:R0:W-:Y:S03]  /*00d0*/  STS [R6+0x5f58], RZ ;  /* 0x005f58ff06007388 */ /* 0x0001e60000000800 */
[----:B------:R-:W-:-:S02]  /*00e0*/  LOP3.LUT R5, R4, 0x7, RZ, 0xc0, !PT ;  /* 0x0000000704057812 */ /* 0x000fc400078ec0ff */
[----:B------:R-:W-:Y:S01]  /*00f0*/  LOP3.LUT R7, R4, 0x1f8, RZ, 0xc0, !PT ;  /* 0x000001f804077812 */ /* 0x000fe200078ec0ff */
[----:B------:R-:W-:Y:S06]  /*0100*/  BAR.SYNC.DEFER_BLOCKING 0x0 ;  /* 0x0000000000007b1d */ /* 0x000fec0000010000 */
.L_x_1:
[C---:B-1----:R-:W-:Y:S01]  /*0110*/  IMAD R8, R9.reuse, 0xc, R24 ;  /* 0x0000000c09087824 */ /* 0x042fe200078e0218 */
[----:B------:R-:W-:Y:S01]  /*0120*/  IADD3 R0, PT, PT, R0, 0x8, RZ ;  /* 0x0000000800007810 */ /* 0x000fe20007ffe0ff */
[----:B------:R-:W-:Y:S02]  /*0130*/  IMAD.MOV.U32 R11, RZ, RZ, 0x3e8 ;  /* 0x000003e8ff0b7424 */ /* 0x000fe400078e00ff */
[----:B------:R-:W-:Y:S01]  /*0140*/  IMAD.MOV.U32 R13, RZ, RZ, 0x1 ;  /* 0x00000001ff0d7424 */ /* 0x000fe200078e00ff */
[----:B------:R-:W-:Y:S01]  /*0150*/  ISETP.NE.AND P0, PT, R0, R7, PT ;  /* 0x000000070000720c */ /* 0x000fe20003f05270 */
[----:B0-----:R-:W-:Y:S01]  /*0160*/  IMAD.MOV.U32 R6, RZ, RZ, R9 ;  /* 0x000000ffff067224 */ /* 0x001fe200078e0009 */
[----:B------:R1:W-:Y:S01]  /*0170*/  STS [R8], R11 ;  /* 0x0000000b08007388 */ /* 0x0003e20000000800 */
[----:B------:R-:W-:-:S03]  /*0180*/  VIADD R9, R9, 0x40 ;  /* 0x0000004009097836 */ /* 0x000fc60000000000 */
[----:B------:R1:W-:Y:S04]  /*0190*/  STS [R8+0x4], R11 ;  /* 0x0000040b08007388 */ /* 0x0003e80000000800 */
        /* <DEDUP_REMOVED lines=21> */
[----:B------:R1:W-:Y:S01]  /*02f0*/  STS [R8+0x2a8], R13 ;  /* 0x0002a80d08007388 */ /* 0x0003e20000000800 */
[----:B------:R-:W-:Y:S05]  /*0300*/  @P0 BRA `(.L_x_1) ;  /* 0xfffffffc00800947 */ /* 0x000fea000383ffff */
[----:B------:R-:W-:Y:S05]  /*0310*/  BSYNC.RECONVERGENT B0 ;  /* 0x0000000000007941 */ /* 0x000fea0003800200 */
.L_x_0:
[----:B------:R-:W-:Y:S01]  /*0320*/  ISETP.NE.AND P0, PT, R5, RZ, PT ;  /* 0x000000ff0500720c */ /* 0x000fe20003f05270 */
[----:B------:R-:W-:-:S12]  /*0330*/  BSSY.RECONVERGENT B0, `(.L_x_2) ;  /* 0x0000023000007945 */ /* 0x000fd80003800200 */
[----:B------:R-:W-:Y:S05]  /*0340*/  @!P0 BRA `(.L_x_3) ;  /* 0x0000000000848947 */ /* 0x000fea0003800000 */
[----:B------:R-:W-:Y:S01]  /*0350*/  ISETP.GE.U32.AND P0, PT, R5, 0x4, PT ;  /* 0x000000040500780c */ /* 0x000fe20003f06070 */
[----:B------:R-:W-:Y:S01]  /*0360*/  BSSY.RECONVERGENT B1, `(.L_x_4) ;  /* 0x0000010000017945 */ /* 0x000fe20003800200 */
[----:B------:R-:W-:-:S11]  /*0370*/  LOP3.LUT P1, R4, R4, 0x3, RZ, 0xc0, !PT ;  /* 0x0000000304047812 */ /* 0x000fd6000782c0ff */
[----:B------:R-:W-:Y:S05]  /*0380*/  @!P0 BRA `(.L_x_5) ;  /* 0x0000000000348947 */ /* 0x000fea0003800000 */
[----:B------:R0:W-:Y:S01]  /*0390*/  STS [R8+0x300], R11 ;  /* 0x0003000b08007388 */ /* 0x0001e20000000800 */
[----:B------:R-:W-:-:S03]  /*03a0*/  IADD3 R9, PT, PT, R6, 0x60, RZ ;  /* 0x0000006006097810 */ /* 0x000fc60007ffe0ff */
        /* <DEDUP_REMOVED lines=10> */
[----:B------:R0:W-:Y:S02]  /*0450*/  STS [R8+0x428], R13 ;  /* 0x0004280d08007388 */ /* 0x0001e40000000800 */
.L_x_5:
[----:B------:R-:W-:Y:S05]  /*0460*/  BSYNC.RECONVERGENT B1 ;  /* 0x0000000000017941 */ /* 0x000fea0003800200 */
.L_x_4:
[----:B------:R-:W-:Y:S05]  /*0470*/  @!P1 BRA `(.L_x_3) ;  /* 0x0000000000389947 */ /* 0x000fea0003800000 */
[----:B------:R-:W-:Y:S02]  /*0480*/  ISETP.NE.AND P1, PT, R4, 0x1, PT ;  /* 0x000000010400780c */ /* 0x000fe40003f25270 */
[----:B------:R-:W-:-:S11]  /*0490*/  LOP3.LUT P0, RZ, R2, 0x8, RZ, 0xc0, !PT ;  /* 0x0000000802ff7812 */ /* 0x000fd6000780c0ff */
[C---:B------:R-:W-:Y:S02]  /*04a0*/  @P1 IMAD R0, R9.reuse, 0xc, R24 ;  /* 0x0000000c09001824 */ /* 0x040fe400078e0218 */
[----:B------:R-:W-:-:S03]  /*04b0*/  @P1 VIADD R9, R9, 0x10 ;  /* 0x0000001009091836 */ /* 0x000fc60000000000 */
[----:B------:R2:W-:Y:S01]  /*04c0*/  @P1 STS [R0], R11 ;  /* 0x0000000b00001388 */ /* 0x0005e20000000800 */
[----:B------:R-:W-:-:S03]  /*04d0*/  @!P0 IMAD R2, R9, 0xc, R24 ;  /* 0x0000000c09028824 */ /* 0x000fc600078e0218 */
[----:B------:R2:W-:Y:S04]  /*04e0*/  @P1 STS [R0+0x4], R11 ;  /* 0x0000040b00001388 */ /* 0x0005e80000000800 */
[----:B------:R2:W-:Y:S04]  /*04f0*/  @P1 STS [R0+0x8], R13 ;  /* 0x0000080d00001388 */ /* 0x0005e80000000800 */
[----:B------:R2:W-:Y:S04]  /*0500*/  @P1 STS [R0+0x60], R11 ;  /* 0x0000600b00001388 */ /* 0x0005e80000000800 */
[----:B------:R2:W-:Y:S04]  /*0510*/  @P1 STS [R0+0x64], R11 ;  /* 0x0000640b00001388 */ /* 0x0005e80000000800 */
[----:B------:R2:W-:Y:S04]  /*0520*/  @P1 STS [R0+0x68], R13 ;  /* 0x0000680d00001388 */ /* 0x0005e80000000800 */
[----:B------:R2:W-:Y:S04]  /*0530*/  @!P0 STS [R2], R11 ;  /* 0x0000000b02008388 */ /* 0x0005e80000000800 */
[----:B------:R2:W-:Y:S04]  /*0540*/  @!P0 STS [R2+0x4], R11 ;  /* 0x0000040b02008388 */ /* 0x0005e80000000800 */
[----:B------:R2:W-:Y:S02]  /*0550*/  @!P0 STS [R2+0x8], R13 ;  /* 0x0000080d02008388 */ /* 0x0005e40000000800 */
.L_x_3:
[----:B------:R-:W-:Y:S05]  /*0560*/  BSYNC.RECONVERGENT B0 ;  /* 0x0000000000007941 */ /* 0x000fea0003800200 */
.L_x_2:
[----:B------:R-:W3:Y:S01]  /*0570*/  S2UR UR4, SR_CTAID.Y ;  /* 0x00000000000479c3 */ /* 0x000ee20000002600 */
[----:B------:R-:W-:Y:S01]  /*0580*/  IMAD.MOV.U32 R6, RZ, RZ, RZ ;  /* 0x000000ffff067224 */ /* 0x000fe200078e00ff */
[----:B------:R-:W4:Y:S06]  /*0590*/  LDCU.64 UR8, c[0x0][0x358] ;  /* 0x00006b00ff0877ac */ /* 0x000f2c0008000a00 */
[----:B------:R-:W5:Y:S08]  /*05a0*/  S2UR UR5, SR_CTAID.X ;  /* 0x00000000000579c3 */ /* 0x000f700000002500 */
[----:B------:R-:W4:Y:S01]  /*05b0*/  LDC.64 R4, c[0x0][0x388] ;  /* 0x0000e200ff047b82 */ /* 0x000f220000000a00 */
[----:B---3--:R-:W-:-:S02]  /*05c0*/  UIMAD UR4, UR4, 0xa, URZ ;  /* 0x0000000a040478a4 */ /* 0x008fc4000f8e02ff */
[----:B-----5:R-:W-:-:S07]  /*05d0*/  UIMAD UR5, UR5, 0xa, URZ ;  /* 0x0000000a050578a4 */ /* 0x020fce000f8e02ff */
[----:B01----:R-:W0:Y:S08]  /*05e0*/  I2F.F64.U32 R8, UR4 ;  /* 0x0000000400087d12 */ /* 0x003e300008201800 */
[----:B--2---:R-:W1:Y:S08]  /*05f0*/  I2F.F64.U32 R10, UR5 ;  /* 0x00000005000a7d12 */ /* 0x004e700008201800 */
[----:B0-----:R0:W2:Y:S08]  /*0600*/  F2I.F64.TRUNC R2, R8 ;  /* 0x0000000800027311 */ /* 0x0010b0000030d100 */
[----:B-1----:R0:W1:Y:S02]  /*0610*/  F2I.F64.TRUNC R0, R10 ;  /* 0x0000000a00007311 */ /* 0x002064000030d100 */
.L_x_16:
[----:B0-----:R-:W-:Y:S01]  /*0620*/  LEA R7, R6, R3, 0x3 ;  /* 0x0000000306077211 */ /* 0x001fe200078e18ff */
[----:B------:R-:W-:Y:S03]  /*0630*/  BSSY.RECONVERGENT B0, `(.L_x_6) ;  /* 0x0000029000007945 */ /* 0x000fe60003800200 */
[----:B------:R-:W-:-:S13]  /*0640*/  ISETP.GT.U32.AND P0, PT, R7, 0x63, PT ;  /* 0x000000630700780c */ /* 0x000fda0003f04070 */
[----:B---34-:R-:W-:Y:S05]  /*0650*/  @P0 BRA `(.L_x_7) ;  /* 0x0000000000980947 */ /* 0x018fea0003800000 */
[----:B0-----:R-:W-:-:S05]  /*0660*/  IMAD.HI.U32 R8, R7, 0x66666667, RZ ;  /* 0x6666666707087827 */ /* 0x001fca00078e00ff */
[----:B------:R-:W-:-:S05]  /*0670*/  SHF.R.U32.HI R8, RZ, 0x2, R8 ;  /* 0x00000002ff087819 */ /* 0x000fca0000011608 */
[----:B------:R-:W-:Y:S02]  /*0680*/  IMAD R9, R8, -0xa, R7 ;  /* 0xfffffff608097824 */ /* 0x000fe400078e0207 */
[----:B--2---:R-:W-:Y:S02]  /*0690*/  IMAD.IADD R13, R2, 0x1, R8 ;  /* 0x00000001020d7824 */ /* 0x004fe400078e0208 */
[----:B-1----:R-:W-:-:S05]  /*06a0*/  IMAD.IADD R17, R0, 0x1, R9 ;  /* 0x0000000100117824 */ /* 0x002fca00078e0209 */
[----:B------:R-:W-:-:S04]  /*06b0*/  VIMNMX.U32 R10, PT, PT, R13, R17, !PT ;  /* 0x000000110d0a7248 */ /* 0x000fc80007fe0000 */
[----:B------:R-:W-:-:S13]  /*06c0*/  ISETP.GT.U32.AND P0, PT, R10, 0x9, PT ;  /* 0x000000090a00780c */ /* 0x000fda0003f04070 */
[----:B------:R-:W0:Y:S02]  /*06d0*/  @!P0 LDC.64 R10, c[0x0][0x380] ;  /* 0x0000e000ff0a8b82 */ /* 0x000e240000000a00 */
[----:B0-----:R-:W-:-:S04]  /*06e0*/  @!P0 IMAD.WIDE.U32 R10, R13, 0x50, R10 ;  /* 0x000000500d0a8825 */ /* 0x001fc800078e000a */
[----:B------:R-:W-:-:S06]  /*06f0*/  @!P0 IMAD.WIDE.U32 R10, R17, 0x8, R10 ;  /* 0x00000008110a8825 */ /* 0x000fcc00078e000a */
[----:B----4-:R-:W2:Y:S01]  /*0700*/  @!P0 LDG.E R10, desc[UR8][R10.64] ;  /* 0x000000080a0a8981 */ /* 0x010ea2000c1e1900 */
[----:B------:R-:W-:-:S04]  /*0710*/  IMAD.WIDE R12, R13, 0x28, R4 ;  /* 0x000000280d0c7825 */ /* 0x000fc800078e0204 */
[----:B------:R-:W-:Y:S02]  /*0720*/  HFMA2 R15, -RZ, RZ, 0, 5.900859832763671875e-06 ;  /* 0x00000063ff0f7431 */ /* 0x000fe400000001ff */
[----:B------:R-:W-:-:S05]  /*0730*/  IMAD.WIDE R12, R17, 0x4, R12 ;  /* 0x00000004110c7825 */ /* 0x000fca00078e020c */
[----:B------:R0:W-:Y:S01]  /*0740*/  STG.E desc[UR8][R12.64], R15 ;  /* 0x0000000f0c007986 */ /* 0x0001e2000c101908 */
[----:B--2---:R-:W-:-:S13]  /*0750*/  ISETP.EQ.AND P0, PT, R10, 0x1, !P0 ;  /* 0x000000010a00780c */ /* 0x004fda0004702270 */
[----:B0-----:R-:W-:Y:S05]  /*0760*/  @!P0 BRA `(.L_x_8) ;  /* 0x00000000003c8947 */ /* 0x001fea0003800000 */
[----:B------:R-:W0:Y:S01]  /*0770*/  S2R R12, SR_CgaCtaId ;  /* 0x00000000000c7919 */ /* 0x000e220000008800 */
[----:B------:R-:W-:Y:S01]  /*0780*/  MOV R11, 0x400 ;  /* 0x00000400000b7802 */ /* 0x000fe20000000f00 */
[----:B------:R-:W-:-:S03]  /*0790*/  IMAD.MOV.U32 R14, RZ, RZ, 0x7cf ;  /* 0x000007cfff0e7424 */ /* 0x000fc600078e00ff */
[----:B0-----:R-:W-:Y:S01]  /*07a0*/  LEA R13, R12, R11, 0x18 ;  /* 0x0000000b0c0d7211 */ /* 0x001fe200078ec0ff */
[----:B------:R-:W-:-:S04]  /*07b0*/  VIADD R11, R11, 0x5f54 ;  /* 0x00005f540b0b7836 */ /* 0x000fc80000000000 */
[----:B------:R-:W-:Y:S01]  /*07c0*/  IMAD R10, R8, 0x28, R13 ;  /* 0x00000028080a7824 */ /* 0x000fe200078e020d */
[----:B------:R-:W-:-:S04]  /*07d0*/  LEA R11, R12, R11, 0x18 ;  /* 0x0000000b0c0b7211 */ /* 0x000fc800078ec0ff */
[----:B------:R-:W-:-:S05]  /*07e0*/  LEA R10, R9, R10, 0x2 ;  /* 0x0000000a090a7211 */ /* 0x000fca00078e10ff */
[----:B------:R-:W-:Y:S04]  /*07f0*/  STS [R10], RZ ;  /* 0x000000ff0a007388 */ /* 0x000fe80000000800 */
[----:B------:R-:W0:Y:S02]  /*0800*/  ATOMS.INC R11, [R11], R14 ;  /* 0x0000000e0b0b738c */ /* 0x000e240001800000 */
[----:B0-----:R-:W-:-:S05]  /*0810*/  IMAD R12, R11, 0xc, R24 ;  /* 0x0000000c0b0c7824 */ /* 0x001fca00078e0218 */
[----:B------:R0:W-:Y:S04]  /*0820*/  STS [R12], R9 ;  /* 0x000000090c007388 */ /* 0x0001e80000000800 */
[----:B------:R0:W-:Y:S04]  /*0830*/  STS [R12+0x4], R8 ;  /* 0x000004080c007388 */ /* 0x0001e80000000800 */
[----:B------:R0:W-:Y:S01]  /*0840*/  STS [R12+0x8], RZ ;  /* 0x000008ff0c007388 */ /* 0x0001e20000000800 */
[----:B------:R-:W-:Y:S05]  /*0850*/  BRA `(.L_x_7) ;  /* 0x0000000000187947 */ /* 0x000fea0003800000 */
.L_x_8:
[----:B------:R-:W0:Y:S01]  /*0860*/  S2R R11, SR_CgaCtaId ;  /* 0x00000000000b7919 */ /* 0x000e220000008800 */
[----:B------:R-:W-:-:S04]  /*0870*/  MOV R10, 0x400 ;  /* 0x00000400000a7802 */ /* 0x000fc80000000f00 */
[----:B0-----:R-:W-:-:S05]  /*0880*/  LEA R11, R11, R10, 0x18 ;  /* 0x0000000a0b0b7211 */ /* 0x001fca00078ec0ff */
[----:B------:R-:W-:-:S04]  /*0890*/  IMAD R8, R8, 0x28, R11 ;  /* 0x0000002808087824 */ /* 0x000fc800078e020b */
[----:B------:R-:W-:-:S05]  /*08a0*/  IMAD R8, R9, 0x4, R8 ;  /* 0x0000000409087824 */ /* 0x000fca00078e0208 */
[----:B------:R3:W-:Y:S02]  /*08b0*/  STS [R8], R15 ;  /* 0x0000000f08007388 */ /* 0x0007e40000000800 */
.L_x_7:
[----:B----4-:R-:W-:Y:S05]  /*08c0*/  BSYNC.RECONVERGENT B0 ;  /* 0x0000000000007941 */ /* 0x010fea0003800200 */
.L_x_6:
[----:B------:R-:W-:-:S13]  /*08d0*/  ISETP.NE.AND P0, PT, R6, 0xc, PT ;  /* 0x0000000c0600780c */ /* 0x000fda0003f05270 */
[----:B------:R-:W-:Y:S05]  /*08e0*/  @!P0 BRA `(.L_x_9) ;  /* 0x0000000800008947 */ /* 0x000fea0003800000 */
[C---:B------:R-:W-:Y:S01]  /*08f0*/  ISETP.GT.U32.AND P0, PT, R7.reuse, 0x5b, PT ;  /* 0x0000005b0700780c */ /* 0x040fe20003f04070 */
[----:B------:R-:W-:Y:S01]  /*0900*/  BSSY.RECONVERGENT B0, `(.L_x_10) ;  /* 0x000002a000007945 */ /* 0x000fe20003800200 */
[C---:B------:R-:W-:Y:S02]  /*0910*/  ISETP.GT.U32.AND P1, PT, R7.reuse, 0x53, PT ;  /* 0x000000530700780c */ /* 0x040fe40003f24070 */
[----:B------:R-:W-:-:S09]  /*0920*/  ISETP.GT.U32.AND P2, PT, R7, 0x4b, PT ;  /* 0x0000004b0700780c */ /* 0x000fd20003f44070 */
[----:B------:R-:W-:Y:S05]  /*0930*/  @P0 BRA `(.L_x_11) ;  /* 0x0000000000980947 */ /* 0x000fea0003800000 */
[----:B0--3--:R-:W-:-:S04]  /*0940*/  VIADD R8, R7, 0x8 ;  /* 0x0000000807087836 */ /* 0x009fc80000000000 */
[----:B------:R-:W-:-:S05]  /*0950*/  IMAD.HI.U32 R9, R8, -0x33333333, RZ ;  /* 0xcccccccd08097827 */ /* 0x000fca00078e00ff */
[----:B------:R-:W-:-:S04]  /*0960*/  SHF.R.U32.HI R9, RZ, 0x3, R9 ;  /* 0x00000003ff097819 */ /* 0x000fc80000011609 */
[----:B--2---:R-:W-:Y:S01]  /*0970*/  IADD3 R15, PT, PT, R2, R9, RZ ;  /* 0x00000009020f7210 */ /* 0x004fe20007ffe0ff */
[----:B------:R-:W-:-:S04]  /*0980*/  IMAD R11, R9, -0xa, R8 ;  /* 0xfffffff6090b7824 */ /* 0x000fc800078e0208 */
[----:B-1----:R-:W-:-:S05]  /*0990*/  IMAD.IADD R17, R0, 0x1, R11 ;  /* 0x0000000100117824 */ /* 0x002fca00078e020b */
[----:B------:R-:W-:-:S04]  /*09a0*/  VIMNMX.U32 R8, PT, PT, R15, R17, !PT ;  /* 0x000000110f087248 */ /* 0x000fc80007fe0000 */
[----:B------:R-:W-:-:S13]  /*09b0*/  ISETP.GT.U32.AND P0, PT, R8, 0x9, PT ;  /* 0x000000090800780c */ /* 0x000fda0003f04070 */
[----:B------:R-:W0:Y:S02]  /*09c0*/  @!P0 LDC.64 R12, c[0x0][0x380] ;  /* 0x0000e000ff0c8b82 */ /* 0x000e240000000a00 */
[----:B0-----:R-:W-:-:S04]  /*09d0*/  @!P0 IMAD.WIDE.U32 R12, R15, 0x50, R12 ;  /* 0x000000500f0c8825 */ /* 0x001fc800078e000c */
[----:B------:R-:W-:-:S06]  /*09e0*/  @!P0 IMAD.WIDE.U32 R12, R17, 0x8, R12 ;  /* 0x00000008110c8825 */ /* 0x000fcc00078e000c */
[----:B------:R-:W2:Y:S01]  /*09f0*/  @!P0 LDG.E R12, desc[UR8][R12.64] ;  /* 0x000000080c0c8981 */ /* 0x000ea2000c1e1900 */
[----:B------:R-:W-:-:S04]  /*0a00*/  IMAD.WIDE R14, R15, 0x28, R4 ;  /* 0x000000280f0e7825 */ /* 0x000fc800078e0204 */
[----:B------:R-:W-:Y:S01]  /*0a10*/  IMAD.WIDE R14, R17, 0x4, R14 ;  /* 0x00000004110e7825 */ /* 0x000fe200078e020e */
[----:B--2---:R-:W-:-:S13]  /*0a20*/  ISETP.EQ.AND P0, PT, R12, 0x1, !P0 ;  /* 0x000000010c00780c */ /* 0x004fda0004702270 */
[----:B------:R-:W0:Y:S01]  /*0a30*/  @!P0 S2R R19, SR_CgaCtaId ;  /* 0x0000000000138919 */ /* 0x000e220000008800 */
[----:B------:R-:W-:-:S04]  /*0a40*/  @!P0 MOV R8, 0x400 ;  /* 0x0000040000088802 */ /* 0x000fc80000000f00 */
[----:B0-----:R-:W-:Y:S01]  /*0a50*/  @!P0 LEA R8, R19, R8, 0x18 ;  /* 0x0000000813088211 */ /* 0x001fe200078ec0ff */
[----:B------:R-:W-:-:S04]  /*0a60*/  IMAD.MOV.U32 R19, RZ, RZ, 0x63 ;  /* 0x00000063ff137424 */ /* 0x000fc800078e00ff */
[----:B------:R-:W-:Y:S01]  /*0a70*/  @!P0 IMAD R8, R9, 0x28, R8 ;  /* 0x0000002809088824 */ /* 0x000fe200078e0208 */
[----:B------:R4:W-:Y:S04]  /*0a80*/  STG.E desc[UR8][R14.64], R19 ;  /* 0x000000130e007986 */ /* 0x0009e8000c101908 */
[----:B------:R-:W-:-:S05]  /*0a90*/  @!P0 LEA R8, R11, R8, 0x2 ;  /* 0x000000080b088211 */ /* 0x000fca00078e10ff */
[----:B------:R4:W-:Y:S01]  /*0aa0*/  @!P0 STS [R8], R19 ;  /* 0x0000001308008388 */ /* 0x0009e20000000800 */
[----:B------:R-:W-:Y:S05]  /*0ab0*/  @!P0 BRA `(.L_x_11) ;  /* 0x0000000000388947 */ /* 0x000fea0003800000 */
[----:B------:R-:W0:Y:S01]  /*0ac0*/  S2R R13, SR_CgaCtaId ;  /* 0x00000000000d7919 */ /* 0x000e220000008800 */
[----:B----4-:R-:W-:Y:S01]  /*0ad0*/  MOV R8, 0x400 ;  /* 0x0000040000087802 */ /* 0x010fe20000000f00 */
        /* <DEDUP_REMOVED lines=11> */
[----:B------:R0:W-:Y:S02]  /*0b90*/  STS [R8+0x8], RZ ;  /* 0x000008ff08007388 */ /* 0x0001e40000000800 */
.L_x_11:
[----:B------:R-:W-:Y:S05]  /*0ba0*/  BSYNC.RECONVERGENT B0 ;  /* 0x0000000000007941 */ /* 0x000fea0003800200 */
.L_x_10:
[----:B------:R-:W-:Y:S04]  /*0bb0*/  BSSY.RECONVERGENT B0, `(.L_x_12) ;  /* 0x0000028000007945 */ /* 0x000fe80003800200 */
[----:B------:R-:W-:Y:S05]  /*0bc0*/  @P1 BRA `(.L_x_13) ;  /* 0x0000000000981947 */ /* 0x000fea0003800000 */
[----:B0--34-:R-:W-:-:S04]  /*0bd0*/  VIADD R8, R7, 0x10 ;  /* 0x0000001007087836 */ /* 0x019fc80000000000 */
[----:B------:R-:W-:-:S05]  /*0be0*/  IMAD.HI.U32 R9, R8, -0x33333333, RZ ;  /* 0xcccccccd08097827 */ /* 0x000fca00078e00ff */
[----:B------:R-:W-:-:S05]  /*0bf0*/  SHF.R.U32.HI R9, RZ, 0x3, R9 ;  /* 0x00000003ff097819 */ /* 0x000fca0000011609 */
[----:B------:R-:W-:Y:S02]  /*0c00*/  IMAD R11, R9, -0xa, R8 ;  /* 0xfffffff6090b7824 */ /* 0x000fe400078e0208 */
[----:B--2---:R-:W-:-:S03]  /*0c10*/  IMAD.IADD R15, R2, 0x1, R9 ;  /* 0x00000001020f7824 */ /* 0x004fc600078e0209 */
[----:B-1----:R-:W-:-:S04]  /*0c20*/  IADD3 R17, PT, PT, R0, R11, RZ ;  /* 0x0000000b00117210 */ /* 0x002fc80007ffe0ff */
        /* <DEDUP_REMOVED lines=14> */
[----:B------:R0:W-:Y:S03]  /*0d10*/  STG.E desc[UR8][R14.64], R19 ;  /* 0x000000130e007986 */ /* 0x0001e6000c101908 */
[----:B------:R-:W-:-:S05]  /*0d20*/  @!P0 IMAD R8, R11, 0x4, R8 ;  /* 0x000000040b088824 */ /* 0x000fca00078e0208 */
[----:B------:R0:W-:Y:S01]  /*0d30*/  @!P0 STS [R8], R19 ;  /* 0x0000001308008388 */ /* 0x0001e20000000800 */
[----:B------:R-:W-:Y:S05]  /*0d40*/  @!P0 BRA `(.L_x_13) ;  /* 0x0000000000388947 */ /* 0x000fea0003800000 */
[----:B------:R-:W1:Y:S01]  /*0d50*/  S2R R13, SR_CgaCtaId ;  /* 0x00000000000d7919 */ /* 0x000e620000008800 */
[----:B0-----:R-:W-:Y:S01]  /*0d60*/  MOV R8, 0x400 ;  /* 0x0000040000087802 */ /* 0x001fe20000000f00 */
[----:B------:R-:W-:-:S03]  /*0d70*/  IMAD.MOV.U32 R12, RZ, RZ, 0x7cf ;  /* 0x000007cfff0c7424 */ /* 0x000fc600078e00ff */
[----:B-1----:R-:W-:Y:S02]  /*0d80*/  LEA R10, R13, R8, 0x18 ;  /* 0x000000080d0a7211 */ /* 0x002fe400078ec0ff */
[----:B------:R-:W-:-:S03]  /*0d90*/  IADD3 R8, PT, PT, R8, 0x5f54, RZ ;  /* 0x00005f5408087810 */ /* 0x000fc60007ffe0ff */
[----:B------:R-:W-:Y:S01]  /*0da0*/  IMAD R10, R9, 0x28, R10 ;  /* 0x00000028090a7824 */ /* 0x000fe200078e020a */
[----:B------:R-:W-:-:S03]  /*0db0*/  LEA R13, R13, R8, 0x18 ;  /* 0x000000080d0d7211 */ /* 0x000fc600078ec0ff */
[----:B------:R-:W-:-:S05]  /*0dc0*/  IMAD R10, R11, 0x4, R10 ;  /* 0x000000040b0a7824 */ /* 0x000fca00078e020a */
[----:B------:R-:W-:Y:S04]  /*0dd0*/  STS [R10], RZ ;  /* 0x000000ff0a007388 */ /* 0x000fe80000000800 */
[----:B------:R-:W0:Y:S02]  /*0de0*/  ATOMS.INC R13, [R13], R12 ;  /* 0x0000000c0d0d738c */ /* 0x000e240001800000 */
[----:B0-----:R-:W-:-:S05]  /*0df0*/  IMAD R8, R13, 0xc, R24 ;  /* 0x0000000c0d087824 */ /* 0x001fca00078e0218 */
[----:B------:R0:W-:Y:S04]  /*0e00*/  STS [R8], R11 ;  /* 0x0000000b08007388 */ /* 0x0001e80000000800 */
[----:B------:R0:W-:Y:S04]  /*0e10*/  STS [R8+0x4], R9 ;  /* 0x0000040908007388 */ /* 0x0001e80000000800 */
[----:B------:R0:W-:Y:S02]  /*0e20*/  STS [R8+0x8], RZ ;  /* 0x000008ff08007388 */ /* 0x0001e40000000800 */
.L_x_13:
[----:B------:R-:W-:Y:S05]  /*0e30*/  BSYNC.RECONVERGENT B0 ;  /* 0x0000000000007941 */ /* 0x000fea0003800200 */
.L_x_12:
[----:B------:R-:W-:Y:S04]  /*0e40*/  BSSY.RECONVERGENT B0, `(.L_x_14) ;  /* 0x0000028000007945 */ /* 0x000fe80003800200 */
[----:B------:R-:W-:Y:S05]  /*0e50*/  @P2 BRA `(.L_x_15) ;  /* 0x0000000000982947 */ /* 0x000fea0003800000 */
[----:B0--34-:R-:W-:-:S05]  /*0e60*/  IADD3 R8, PT, PT, R7, 0x18, RZ ;  /* 0x0000001807087810 */ /* 0x019fca0007ffe0ff */
[----:B------:R-:W-:-:S05]  /*0e70*/  IMAD.HI.U32 R7, R8, -0x33333333, RZ ;  /* 0xcccccccd08077827 */ /* 0x000fca00078e00ff */
        /* <DEDUP_REMOVED lines=15> */
[----:B0-----:R-:W-:Y:S02]  /*0f70*/  @!P0 LEA R8, R17, R8, 0x18 ;  /* 0x0000000811088211 */ /* 0x001fe400078ec0ff */
[----:B------:R-:W-:-:S03]  /*0f80*/  MOV R17, 0x63 ;  /* 0x0000006300117802 */ /* 0x000fc60000000f00 */
[----:B------:R-:W-:Y:S02]  /*0f90*/  @!P0 IMAD R8, R7, 0x28, R8 ;  /* 0x0000002807088824 */ /* 0x000fe400078e0208 */
[----:B------:R0:W-:Y:S02]  /*0fa0*/  STG.E desc[UR8][R12.64], R17 ;  /* 0x000000110c007986 */ /* 0x0001e4000c101908 */
[----:B------:R-:W-:-:S05]  /*0fb0*/  @!P0 IMAD R8, R9, 0x4, R8 ;  /* 0x0000000409088824 */ /* 0x000fca00078e0208 */
[----:B------:R0:W-:Y:S01]  /*0fc0*/  @!P0 STS [R8], R17 ;  /* 0x0000001108008388 */ /* 0x0001e20000000800 */
[----:B------:R-:W-:Y:S05]  /*0fd0*/  @!P0 BRA `(.L_x_15) ;  /* 0x0000000000388947 */ /* 0x000fea0003800000 */
[----:B------:R-:W1:Y:S01]  /*0fe0*/  S2R R11, SR_CgaCtaId ;  /* 0x00000000000b7919 */ /* 0x000e620000008800 */
[----:B0-----:R-:W-:Y:S01]  /*0ff0*/  MOV R8, 0x400 ;  /* 0x0000040000087802 */ /* 0x001fe20000000f00 */
[----:B------:R-:W-:-:S03]  /*1000*/  HFMA2 R12, -RZ, RZ, 0, 0.00011914968490600585938 ;  /* 0x000007cfff0c7431 */ /* 0x000fc600000001ff */
[----:B-1----:R-:W-:Y:S01]  /*1010*/  LEA R10, R11, R8, 0x18 ;  /* 0x000000080b0a7211 */ /* 0x002fe200078ec0ff */
[----:B------:R-:W-:-:S04]  /*1020*/  VIADD R8, R8, 0x5f54 ;  /* 0x00005f5408087836 */ /* 0x000fc80000000000 */
        /* <DEDUP_REMOVED lines=9> */
.L_x_15:
[----:B------:R-:W-:Y:S05]  /*10c0*/  BSYNC.RECONVERGENT B0 ;  /* 0x0000000000007941 */ /* 0x000fea0003800200 */
.L_x_14:
[----:B------:R-:W-:Y:S01]  /*10d0*/  VIADD R6, R6, 0x4 ;  /* 0x0000000406067836 */ /* 0x000fe20000000000 */
[----:B------:R-:W-:Y:S06]  /*10e0*/  BRA `(.L_x_16) ;  /* 0xfffffff4004c7947 */ /* 0x000fec000383ffff */
.L_x_9:
[----:B------:R-:W4:Y:S08]  /*10f0*/  S2UR UR5, SR_CgaCtaId ;  /* 0x00000000000579c3 */ /* 0x000f300000008800 */
[----:B------:R-:W-:Y:S01]  /*1100*/  BAR.SYNC.DEFER_BLOCKING 0x0 ;  /* 0x0000000000007b1d */ /* 0x000fe20000010000 */
[----:B------:R-:W-:-:S05]  /*1110*/  MOV R4, RZ ;  /* 0x000000ff00047202 */ /* 0x000fca0000000f00 */
[----:B------:R-:W-:Y:S01]  /*1120*/  UMOV UR4, 0x400 ;  /* 0x0000040000047882 */ /* 0x000fe20000000000 */
[----:B------:R-:W-:Y:S01]  /*1130*/  BSSY.RECONVERGENT B0, `(.L_x_17) ;  /* 0x00000b5000007945 */ /* 0x000fe20003800200 */
[----:B------:R-:W-:-:S04]  /*1140*/  UIADD3 UR4, UPT, UPT, UR4, 0x5f50, URZ ;  /* 0x00005f5004047890 */ /* 0x000fc8000fffe0ff */
[----:B----4-:R-:W-:-:S06]  /*1150*/  ULEA UR4, UR5, UR4, 0x18 ;  /* 0x0000000405047291 */ /* 0x010fcc000f8ec0ff */
[----:B0-----:R-:W-:-:S07]  /*1160*/  IMAD.U32 R12, RZ, RZ, UR4 ;  /* 0x00000004ff0c7e24 */ /* 0x001fce000f8e00ff */
.L_x_43:
[----:B------:R-:W-:-:S05]  /*1170*/  IMAD.MOV.U32 R5, RZ, RZ, 0x7cf ;  /* 0x000007cfff057424 */ /* 0x000fca00078e00ff */
[----:B---34-:R-:W0:Y:S02]  /*1180*/  ATOMS.INC R9, [R12], R5 ;  /* 0x000000050c09738c */ /* 0x018e240001800000 */
[----:B0-----:R-:W-:-:S05]  /*1190*/  IMAD R9, R9, 0xc, R24 ;  /* 0x0000000c09097824 */ /* 0x001fca00078e0218 */
[----:B------:R-:W-:Y:S04]  /*11a0*/  LDS R10, [R9] ;  /* 0x00000000090a7984 */ /* 0x000fe80000000800 */
[----:B------:R-:W0:Y:S02]  /*11b0*/  LDS R11, [R9+0x4] ;  /* 0x00000400090b7984 */ /* 0x000e240000000800 */
[----:B0-----:R-:W-:-:S04]  /*11c0*/  VIMNMX.U32 R6, PT, PT, R10, R11, !PT ;  /* 0x0000000b0a067248 */ /* 0x001fc80007fe0000 */
[----:B------:R-:W-:-:S13]  /*11d0*/  ISETP.GT.U32.AND P0, PT, R6, 0x9, PT ;  /* 0x000000090600780c */ /* 0x000fda0003f04070 */
[----:B------:R-:W-:Y:S05]  /*11e0*/  @P0 BRA `(.L_x_18) ;  /* 0x0000000800a40947 */ /* 0x000fea0003800000 */
[----:B------:R-:W3:Y:S01]  /*11f0*/  S2R R6, SR_CgaCtaId ;  /* 0x0000000000067919 */ /* 0x000ee20000008800 */
[----:B------:R-:W-:Y:S01]  /*1200*/  MOV R7, 0x400 ;  /* 0x0000040000077802 */ /* 0x000fe20000000f00 */
[----:B------:R-:W-:Y:S01]  /*1210*/  BSSY.RECONVERGENT B1, `(.L_x_19) ;  /* 0x0000028000017945 */ /* 0x000fe20003800200 */
[----:B------:R-:W-:Y:S01]  /*1220*/  ISETP.NE.AND P0, PT, R11, RZ, PT ;  /* 0x000000ff0b00720c */ /* 0x000fe20003f05270 */
[----:B------:R-:W0:Y:S02]  /*1230*/  LDS R12, [R9+0x8] ;  /* 0x00000800090c7984 */ /* 0x000e240000000800 */
[----:B------:R-:W-:Y:S01]  /*1240*/  BSSY.RELIABLE B2, `(.L_x_20) ;  /* 0x0000018000027945 */ /* 0x000fe20003800100 */
[----:B---3--:R-:W-:-:S05]  /*1250*/  LEA R8, R6, R7, 0x18 ;  /* 0x0000000706087211 */ /* 0x008fca00078ec0ff */
[----:B------:R-:W-:-:S05]  /*1260*/  IMAD R13, R11, 0x28, R8 ;  /* 0x000000280b0d7824 */ /* 0x000fca00078e0208 */
[----:B------:R-:W-:-:S05]  /*1270*/  LEA R13, R10, R13, 0x2 ;  /* 0x0000000d0a0d7211 */ /* 0x000fca00078e10ff */
[----:B0-----:R-:W-:-:S05]  /*1280*/  IMAD R14, R12, 0x4, R13 ;  /* 0x000000040c0e7824 */ /* 0x001fca00078e020d */
[----:B------:R0:W3:Y:S01]  /*1290*/  LDS R15, [R14] ;  /* 0x000000000e0f7984 */ /* 0x0000e20000000800 */
[----:B------:R-:W-:Y:S05]  /*12a0*/  @!P0 BRA `(.L_x_21) ;  /* 0x0000000000448947 */ /* 0x000fea0003800000 */
[----:B---3--:R-:W-:Y:S01]  /*12b0*/  VIADD R13, R15, 0x1 ;  /* 0x000000010f0d7836 */ /* 0x008fe20000000000 */
[----:B------:R-:W-:Y:S01]  /*12c0*/  BSSY.RECONVERGENT B3, `(.L_x_22) ;  /* 0x000000d000037945 */ /* 0x000fe20003800200 */
[----:B------:R-:W-:-:S03]  /*12d0*/  ISETP.NE.AND P1, PT, R11, 0x9, PT ;  /* 0x000000090b00780c */ /* 0x000fc60003f25270 */
[----:B------:R-:W3:Y:S02]  /*12e0*/  ATOMS.MIN.S32 R16, [R14+-0x28], R13 ;  /* 0xffffd80d0e10738c */ /* 0x000ee40000800200 */
[----:B---3--:R-:W-:-:S13]  /*12f0*/  ISETP.GT.U32.AND P0, PT, R16, R13, PT ;  /* 0x0000000d1000720c */ /* 0x008fda0003f04070 */
[----:B------:R-:W-:Y:S05]  /*1300*/  @!P0 BRA `(.L_x_23) ;  /* 0x0000000000208947 */ /* 0x000fea0003800000 */
[----:B------:R-:W-:Y:S01]  /*1310*/  IADD3 R17, PT, PT, R7, 0x5f54, RZ ;  /* 0x00005f5407117810 */ /* 0x000fe20007ffe0ff */
[----:B------:R-:W-:-:S03]  /*1320*/  VIADD R16, R11, 0xffffffff ;  /* 0xffffffff0b107836 */ /* 0x000fc60000000000 */
[----:B------:R-:W-:-:S05]  /*1330*/  LEA R18, R6, R17, 0x18 ;  /* 0x0000001106127211 */ /* 0x000fca00078ec0ff */
[----:B------:R-:W3:Y:S02]  /*1340*/  ATOMS.INC R17, [R18], R5 ;  /* 0x000000051211738c */ /* 0x000ee40001800000 */
[----:B---3--:R-:W-:-:S05]  /*1350*/  IMAD R17, R17, 0xc, R24 ;  /* 0x0000000c11117824 */ /* 0x008fca00078e0218 */
[----:B------:R3:W-:Y:S04]  /*1360*/  STS [R17+0x4], R16 ;  /* 0x0000041011007388 */ /* 0x0007e80000000800 */
[----:B------:R3:W-:Y:S04]  /*1370*/  STS [R17], R10 ;  /* 0x0000000a11007388 */ /* 0x0007e80000000800 */
[----:B------:R3:W-:Y:S02]  /*1380*/  STS [R17+0x8], R12 ;  /* 0x0000080c11007388 */ /* 0x0007e40000000800 */
.L_x_23:
[----:B------:R-:W-:Y:S05]  /*1390*/  BSYNC.RECONVERGENT B3 ;  /* 0x0000000000037941 */ /* 0x000fea0003800200 */
.L_x_22:
[----:B------:R-:W-:Y:S05]  /*13a0*/  @!P1 BREAK.RELIABLE B2 ;  /* 0x0000000000029942 */ /* 0x000fea0003800100 */
[----:B------:R-:W-:Y:S05]  /*13b0*/  @!P1 BRA `(.L_x_24) ;  /* 0x0000000000349947 */ /* 0x000fea0003800000 */
.L_x_21:
[----:B------:R-:W-:Y:S05]  /*13c0*/  BSYNC.RELIABLE B2 ;  /* 0x0000000000027941 */ /* 0x000fea0003800100 */
.L_x_20:
[----:B---3--:R-:W-:-:S05]  /*13d0*/  VIADD R13, R15, 0x1 ;  /* 0x000000010f0d7836 */ /* 0x008fca0000000000 */
[----:B------:R-:W3:Y:S02]  /*13e0*/  ATOMS.MIN.S32 R16, [R14+0x28], R13 ;  /* 0x0000280d0e10738c */ /* 0x000ee40000800200 */
[----:B---3--:R-:W-:-:S13]  /*13f0*/  ISETP.GT.U32.AND P0, PT, R16, R13, PT ;  /* 0x0000000d1000720c */ /* 0x008fda0003f04070 */
[----:B------:R-:W-:Y:S05]  /*1400*/  @!P0 BRA `(.L_x_24) ;  /* 0x0000000000208947 */ /* 0x000fea0003800000 */
[----:B------:R-:W-:-:S04]  /*1410*/  IADD3 R15, PT, PT, R7, 0x5f54, RZ ;  /* 0x00005f54070f7810 */ /* 0x000fc80007ffe0ff */
[----:B------:R-:W-:Y:S01]  /*1420*/  LEA R16, R6, R15, 0x18 ;  /* 0x0000000f06107211 */ /* 0x000fe200078ec0ff */
[----:B------:R-:W-:-:S04]  /*1430*/  VIADD R15, R11, 0x1 ;  /* 0x000000010b0f7836 */ /* 0x000fc80000000000 */
[----:B------:R-:W3:Y:S02]  /*1440*/  ATOMS.INC R17, [R16], R5 ;  /* 0x000000051011738c */ /* 0x000ee40001800000 */
[----:B---3--:R-:W-:-:S05]  /*1450*/  IMAD R17, R17, 0xc, R24 ;  /* 0x0000000c11117824 */ /* 0x008fca00078e0218 */
[----:B------:R4:W-:Y:S04]  /*1460*/  STS [R17+0x4], R15 ;  /* 0x0000040f11007388 */ /* 0x0009e80000000800 */
[----:B------:R4:W-:Y:S04]  /*1470*/  STS [R17], R10 ;  /* 0x0000000a11007388 */ /* 0x0009e80000000800 */
[----:B------:R4:W-:Y:S02]  /*1480*/  STS [R17+0x8], R12 ;  /* 0x0000080c11007388 */ /* 0x0009e40000000800 */
.L_x_24:
[----:B------:R-:W-:Y:S05]  /*1490*/  BSYNC.RECONVERGENT B1 ;  /* 0x0000000000017941 */ /* 0x000fea0003800200 */
.L_x_19:
[----:B------:R-:W-:Y:S01]  /*14a0*/  ISETP.NE.AND P0, PT, R10, RZ, PT ;  /* 0x000000ff0a00720c */ /* 0x000fe20003f05270 */
[----:B------:R-:W-:Y:S04]  /*14b0*/  BSSY.RECONVERGENT B1, `(.L_x_25) ;  /* 0x000001f000017945 */ /* 0x000fe80003800200 */
[----:B------:R-:W-:Y:S08]  /*14c0*/  BSSY.RELIABLE B2, `(.L_x_26) ;  /* 0x0000012000027945 */ /* 0x000ff00003800100 */
[----:B------:R-:W-:Y:S05]  /*14d0*/  @!P0 BRA `(.L_x_27) ;  /* 0x0000000000408947 */ /* 0x000fea0003800000 */
[----:B---3--:R-:W3:Y:S01]  /*14e0*/  ATOMS.MIN.S32 R16, [R14+-0x4], R13 ;  /* 0xfffffc0d0e10738c */ /* 0x008ee20000800200 */
[----:B------:R-:W-:Y:S01]  /*14f0*/  BSSY.RECONVERGENT B3, `(.L_x_28) ;  /* 0x000000c000037945 */ /* 0x000fe20003800200 */
[----:B------:R-:W-:Y:S02]  /*1500*/  ISETP.NE.AND P1, PT, R10, 0x9, PT ;  /* 0x000000090a00780c */ /* 0x000fe40003f25270 */
[----:B---3--:R-:W-:-:S13]  /*1510*/  ISETP.GT.U32.AND P0, PT, R16, R13, PT ;  /* 0x0000000d1000720c */ /* 0x008fda0003f04070 */
[----:B------:R-:W-:Y:S05]  /*1520*/  @!P0 BRA `(.L_x_29) ;  /* 0x0000000000208947 */ /* 0x000fea0003800000 */
[----:B----4-:R-:W-:-:S05]  /*1530*/  VIADD R15, R7, 0x5f54 ;  /* 0x00005f54070f7836 */ /* 0x010fca0000000000 */
[----:B------:R-:W-:Y:S02]  /*1540*/  LEA R18, R6, R15, 0x18 ;  /* 0x0000000f06127211 */ /* 0x000fe400078ec0ff */
[----:B------:R-:W-:-:S03]  /*1550*/  IADD3 R15, PT, PT, R10, -0x1, RZ ;  /* 0xffffffff0a0f7810 */ /* 0x000fc60007ffe0ff */
[----:B------:R-:W3:Y:S02]  /*1560*/  ATOMS.INC R17, [R18], R5 ;  /* 0x000000051211738c */ /* 0x000ee40001800000 */
[----:B---3--:R-:W-:-:S05]  /*1570*/  IMAD R16, R17, 0xc, R24 ;  /* 0x0000000c11107824 */ /* 0x008fca00078e0218 */
[----:B------:R3:W-:Y:S04]  /*1580*/  STS [R16], R15 ;  /* 0x0000000f10007388 */ /* 0x0007e80000000800 */
[----:B------:R3:W-:Y:S04]  /*1590*/  STS [R16+0x4], R11 ;  /* 0x0000040b10007388 */ /* 0x0007e80000000800 */
[----:B------:R3:W-:Y:S02]  /*15a0*/  STS [R16+0x8], R12 ;  /* 0x0000080c10007388 */ /* 0x0007e40000000800 */
.L_x_29:
[----:B------:R-:W-:Y:S05]  /*15b0*/  BSYNC.RECONVERGENT B3 ;  /* 0x0000000000037941 */ /* 0x000fea0003800200 */
.L_x_28:
[----:B------:R-:W-:Y:S05]  /*15c0*/  @!P1 BREAK.RELIABLE B2 ;  /* 0x0000000000029942 */ /* 0x000fea0003800100 */
[----:B------:R-:W-:Y:S05]  /*15d0*/  @!P1 BRA `(.L_x_30) ;  /* 0x0000000000309947 */ /* 0x000fea0003800000 */
.L_x_27:
[----:B------:R-:W-:Y:S05]  /*15e0*/  BSYNC.RELIABLE B2 ;  /* 0x0000000000027941 */ /* 0x000fea0003800100 */
.L_x_26:
[----:B0-----:R-:W0:Y:S02]  /*15f0*/  ATOMS.MIN.S32 R14, [R14+0x4], R13 ;  /* 0x0000040d0e0e738c */ /* 0x001e240000800200 */
[----:B0-----:R-:W-:-:S13]  /*1600*/  ISETP.GT.U32.AND P0, PT, R14, R13, PT ;  /* 0x0000000d0e00720c */ /* 0x001fda0003f04070 */
[----:B------:R-:W-:Y:S05]  /*1610*/  @!P0 BRA `(.L_x_30) ;  /* 0x0000000000208947 */ /* 0x000fea0003800000 */
[----:B------:R-:W-:Y:S02]  /*1620*/  VIADD R13, R7, 0x5f54 ;  /* 0x00005f54070d7836 */ /* 0x000fe40000000000 */
[----:B---34-:R-:W-:-:S03]  /*1630*/  VIADD R10, R10, 0x1 ;  /* 0x000000010a0a7836 */ /* 0x018fc60000000000 */
[----:B------:R-:W-:-:S05]  /*1640*/  LEA R14, R6, R13, 0x18 ;  /* 0x0000000d060e7211 */ /* 0x000fca00078ec0ff */
[----:B------:R-:W0:Y:S02]  /*1650*/  ATOMS.INC R13, [R14], R5 ;  /* 0x000000050e0d738c */ /* 0x000e240001800000 */
[----:B0-----:R-:W-:-:S05]  /*1660*/  IMAD R13, R13, 0xc, R24 ;  /* 0x0000000c0d0d7824 */ /* 0x001fca00078e0218 */
[----:B------:R0:W-:Y:S04]  /*1670*/  STS [R13], R10 ;  /* 0x0000000a0d007388 */ /* 0x0001e80000000800 */
[----:B------:R0:W-:Y:S04]  /*1680*/  STS [R13+0x4], R11 ;  /* 0x0000040b0d007388 */ /* 0x0001e80000000800 */
[----:B------:R0:W-:Y:S02]  /*1690*/  STS [R13+0x8], R12 ;  /* 0x0000080c0d007388 */ /* 0x0001e40000000800 */
.L_x_30:
[----:B------:R-:W-:Y:S05]  /*16a0*/  BSYNC.RECONVERGENT B1 ;  /* 0x0000000000017941 */ /* 0x000fea0003800200 */
.L_x_25:
[----:B0--3--:R-:W-:Y:S01]  /*16b0*/  IADD3 R11, PT, PT, R7, 0x5f50, RZ ;  /* 0x00005f50070b7810 */ /* 0x009fe20007ffe0ff */
[----:B----4-:R-:W-:Y:S02]  /*16c0*/  IMAD.MOV.U32 R10, RZ, RZ, 0x3e8 ;  /* 0x000003e8ff0a7424 */ /* 0x010fe400078e00ff */
[----:B------:R-:W-:Y:S01]  /*16d0*/  IMAD.MOV.U32 R14, RZ, RZ, 0x1 ;  /* 0x00000001ff0e7424 */ /* 0x000fe200078e00ff */
[----:B------:R-:W-:Y:S02]  /*16e0*/  LEA R12, R6, R11, 0x18 ;  /* 0x0000000b060c7211 */ /* 0x000fe400078ec0ff */
[----:B------:R-:W-:Y:S04]  /*16f0*/  STS [R9], R10 ;  /* 0x0000000a09007388 */ /* 0x000fe80000000800 */
[----:B------:R-:W-:Y:S04]  /*1700*/  STS [R9+0x4], R10 ;  /* 0x0000040a09007388 */ /* 0x000fe80000000800 */
[----:B------:R-:W-:Y:S04]  /*1710*/  STS [R9+0x8], R14 ;  /* 0x0000080e09007388 */ /* 0x000fe80000000800 */
[----:B------:R-:W0:Y:S02]  /*1720*/  ATOMS.INC R11, [R12], R5 ;  /* 0x000000050c0b738c */ /* 0x000e240001800000 */
[----:B0-----:R-:W-:-:S05]  /*1730*/  IMAD R11, R11, 0xc, R24 ;  /* 0x0000000c0b0b7824 */ /* 0x001fca00078e0218 */
[----:B------:R-:W-:Y:S04]  /*1740*/  LDS R13, [R11] ;  /* 0x000000000b0d7984 */ /* 0x000fe80000000800 */
[----:B------:R-:W0:Y:S02]  /*1750*/  LDS R15, [R11+0x4] ;  /* 0x000004000b0f7984 */ /* 0x000e240000000800 */
[----:B0-----:R-:W-:-:S04]  /*1760*/  VIMNMX.U32 R16, PT, PT, R13, R15, !PT ;  /* 0x0000000f0d107248 */ /* 0x001fc80007fe0000 */
[----:B------:R-:W-:-:S13]  /*1770*/  ISETP.GT.U32.AND P0, PT, R16, 0x9, PT ;  /* 0x000000091000780c */ /* 0x000fda0003f04070 */
[----:B------:R-:W-:Y:S05]  /*1780*/  @P0 BRA `(.L_x_18) ;  /* 0x00000004003c0947 */ /* 0x000fea0003800000 */
[----:B------:R-:W0:Y:S01]  /*1790*/  LDS R9, [R11+0x8] ;  /* 0x000008000b097984 */ /* 0x000e220000000800 */
[C---:B------:R-:W-:Y:S01]  /*17a0*/  IMAD R8, R15.reuse, 0x28, R8 ;  /* 0x000000280f087824 */ /* 0x040fe200078e0208 */
[----:B------:R-:W-:Y:S01]  /*17b0*/  ISETP.NE.AND P0, PT, R15, RZ, PT ;  /* 0x000000ff0f00720c */ /* 0x000fe20003f05270 */
[----:B------:R-:W-:Y:S04]  /*17c0*/  BSSY.RECONVERGENT B1, `(.L_x_31) ;  /* 0x0000024000017945 */ /* 0x000fe80003800200 */
[----:B------:R-:W-:Y:S01]  /*17d0*/  BSSY.RELIABLE B2, `(.L_x_32) ;  /* 0x0000016000027945 */ /* 0x000fe20003800100 */
        /* <DEDUP_REMOVED lines=18> */
.L_x_35:
[----:B------:R-:W-:Y:S05]  /*1900*/  BSYNC.RECONVERGENT B3 ;  /* 0x0000000000037941 */ /* 0x000fea0003800200 */
.L_x_34:
[----:B------:R-:W-:Y:S05]  /*1910*/  @!P1 BREAK.RELIABLE B2 ;  /* 0x0000000000029942 */ /* 0x000fea0003800100 */
[----:B------:R-:W-:Y:S05]  /*1920*/  @!P1 BRA `(.L_x_36) ;  /* 0x0000000000349947 */ /* 0x000fea0003800000 */
.L_x_33:
[----:B------:R-:W-:Y:S05]  /*1930*/  BSYNC.RELIABLE B2 ;  /* 0x0000000000027941 */ /* 0x000fea0003800100 */
.L_x_32:
[----:B---3--:R-:W-:-:S05]  /*1940*/  VIADD R17, R16, 0x1 ;  /* 0x0000000110117836 */ /* 0x008fca0000000000 */
[----:B------:R-:W3:Y:S02]  /*1950*/  ATOMS.MIN.S32 R16, [R8+0x28], R17 ;  /* 0x000028110810738c */ /* 0x000ee40000800200 */
        /* <DEDUP_REMOVED lines=10> */
.L_x_36:
[----:B------:R-:W-:Y:S05]  /*1a00*/  BSYNC.RECONVERGENT B1 ;  /* 0x0000000000017941 */ /* 0x000fea0003800200 */
.L_x_31:
[----:B------:R-:W-:Y:S01]  /*1a10*/  ISETP.NE.AND P0, PT, R13, RZ, PT ;  /* 0x000000ff0d00720c */ /* 0x000fe20003f05270 */
[----:B------:R-:W-:Y:S04]  /*1a20*/  BSSY.RECONVERGENT B1, `(.L_x_37) ;  /* 0x000001f000017945 */ /* 0x000fe80003800200 */
[----:B------:R-:W-:Y:S08]  /*1a30*/  BSSY.RELIABLE B2, `(.L_x_38) ;  /* 0x0000012000027945 */ /* 0x000ff00003800100 */
[----:B------:R-:W-:Y:S05]  /*1a40*/  @!P0 BRA `(.L_x_39) ;  /* 0x0000000000408947 */ /* 0x000fea0003800000 */
[----:B----4-:R-:W4:Y:S01]  /*1a50*/  ATOMS.MIN.S32 R16, [R8+-0x4], R17 ;  /* 0xfffffc110810738c */ /* 0x010f220000800200 */
[----:B------:R-:W-:Y:S01]  /*1a60*/  BSSY.RECONVERGENT B3, `(.L_x_40) ;  /* 0x000000c000037945 */ /* 0x000fe20003800200 */
[----:B------:R-:W-:Y:S02]  /*1a70*/  ISETP.NE.AND P1, PT, R13, 0x9, PT ;  /* 0x000000090d00780c */ /* 0x000fe40003f25270 */
[----:B----4-:R-:W-:-:S13]  /*1a80*/  ISETP.GT.U32.AND P0, PT, R16, R17, PT ;  /* 0x000000111000720c */ /* 0x010fda0003f04070 */
[----:B------:R-:W-:Y:S05]  /*1a90*/  @!P0 BRA `(.L_x_41) ;  /* 0x0000000000208947 */ /* 0x000fea0003800000 */
[----:B------:R-:W-:Y:S01]  /*1aa0*/  VIADD R19, R7, 0x5f54 ;  /* 0x00005f5407137836 */ /* 0x000fe20000000000 */
[----:B------:R-:W-:-:S04]  /*1ab0*/  IADD3 R16, PT, PT, R13, -0x1, RZ ;  /* 0xffffffff0d107810 */ /* 0x000fc80007ffe0ff */
[----:B---3--:R-:W-:-:S05]  /*1ac0*/  LEA R20, R6, R19, 0x18 ;  /* 0x0000001306147211 */ /* 0x008fca00078ec0ff */
[----:B------:R-:W3:Y:S02]  /*1ad0*/  ATOMS.INC R19, [R20], R5 ;  /* 0x000000051413738c */ /* 0x000ee40001800000 */
[----:B---3--:R-:W-:-:S05]  /*1ae0*/  IMAD R18, R19, 0xc, R24 ;  /* 0x0000000c13127824 */ /* 0x008fca00078e0218 */
[----:B------:R4:W-:Y:S04]  /*1af0*/  STS [R18], R16 ;  /* 0x0000001012007388 */ /* 0x0009e80000000800 */
[----:B------:R4:W-:Y:S04]  /*1b00*/  STS [R18+0x4], R15 ;  /* 0x0000040f12007388 */ /* 0x0009e80000000800 */
[----:B------:R4:W-:Y:S02]  /*1b10*/  STS [R18+0x8], R9 ;  /* 0x0000080912007388 */ /* 0x0009e40000000800 */
.L_x_41:
[----:B------:R-:W-:Y:S05]  /*1b20*/  BSYNC.RECONVERGENT B3 ;  /* 0x0000000000037941 */ /* 0x000fea0003800200 */
.L_x_40:
[----:B------:R-:W-:Y:S05]  /*1b30*/  @!P1 BREAK.RELIABLE B2 ;  /* 0x0000000000029942 */ /* 0x000fea0003800100 */
[----:B------:R-:W-:Y:S05]  /*1b40*/  @!P1 BRA `(.L_x_42) ;  /* 0x0000000000309947 */ /* 0x000fea0003800000 */
.L_x_39:
[----:B------:R-:W-:Y:S05]  /*1b50*/  BSYNC.RELIABLE B2 ;  /* 0x0000000000027941 */ /* 0x000fea0003800100 */
.L_x_38:
        /* <DEDUP_REMOVED lines=11> */
.L_x_42:
[----:B------:R-:W-:Y:S05]  /*1c10*/  BSYNC.RECONVERGENT B1 ;  /* 0x0000000000017941 */ /* 0x000fea0003800200 */
.L_x_37:
[----:B------:R0:W-:Y:S01]  /*1c20*/  STS [R11], R10 ;  /* 0x0000000a0b007388 */ /* 0x0001e20000000800 */
[----:B------:R-:W-:-:S03]  /*1c30*/  IADD3 R4, PT, PT, R4, 0x2, RZ ;  /* 0x0000000204047810 */ /* 0x000fc60007ffe0ff */
[----:B------:R0:W-:Y:S01]  /*1c40*/  STS [R11+0x4], R10 ;  /* 0x0000040a0b007388 */ /* 0x0001e20000000800 */
[----:B------:R-:W-:-:S03]  /*1c50*/  ISETP.NE.AND P0, PT, R4, 0x1b58, PT ;  /* 0x00001b580400780c */ /* 0x000fc60003f05270 */
[----:B------:R0:W-:Y:S10]  /*1c60*/  STS [R11+0x8], R14 ;  /* 0x0000080e0b007388 */ /* 0x0001f40000000800 */
[----:B0-----:R-:W-:Y:S05]  /*1c70*/  @P0 BRA `(.L_x_43) ;  /* 0xfffffff4003c0947 */ /* 0x001fea000383ffff */
.L_x_18:
[----:B------:R-:W-:Y:S05]  /*1c80*/  BSYNC.RECONVERGENT B0 ;  /* 0x0000000000007941 */ /* 0x000fea0003800200 */
.L_x_17:
[----:B------:R-:W-:Y:S05]  /*1c90*/  WARPSYNC.ALL ;  /* 0x0000000000007948 */ /* 0x000fea0003800000 */
[C---:B------:R-:W-:Y:S01]  /*1ca0*/  ISETP.GT.U32.AND P2, PT, R3.reuse, 0x63, PT ;  /* 0x000000630300780c */ /* 0x040fe20003f44070 */
[----:B------:R-:W-:Y:S01]  /*1cb0*/  BAR.SYNC.DEFER_BLOCKING 0x0 ;  /* 0x0000000000007b1d */ /* 0x000fe20000010000 */
[C---:B------:R-:W-:Y:S02]  /*1cc0*/  ISETP.GT.U32.AND P1, PT, R3.reuse, 0x5b, PT ;  /* 0x0000005b0300780c */ /* 0x040fe40003f24070 */
[C---:B------:R-:W-:Y:S02]  /*1cd0*/  ISETP.GT.U32.AND P0, PT, R3.reuse, 0x53, PT ;  /* 0x000000530300780c */ /* 0x040fe40003f04070 */
[C---:B------:R-:W-:Y:S01]  /*1ce0*/  ISETP.GT.U32.AND P6, PT, R3.reuse, 0x4b, PT ;  /* 0x0000004b0300780c */ /* 0x040fe20003fc4070 */
[----:B------:R-:W-:Y:S01]  /*1cf0*/  BSSY.RECONVERGENT B0, `(.L_x_44) ;  /* 0x0000016000007945 */ /* 0x000fe20003800200 */
[----:B------:R-:W-:-:S02]  /*1d00*/  ISETP.GT.U32.AND P5, PT, R3, 0x43, PT ;  /* 0x000000430300780c */ /* 0x000fc40003fa4070 */
[C---:B------:R-:W-:Y:S02]  /*1d10*/  ISETP.GT.U32.AND P4, PT, R3.reuse, 0x3b, PT ;  /* 0x0000003b0300780c */ /* 0x040fe40003f84070 */
[----:B------:R-:W-:Y:S01]  /*1d20*/  ISETP.GT.U32.AND P3, PT, R3, 0x33, PT ;  /* 0x000000330300780c */ /* 0x000fe20003f64070 */
[----:B------:R-:W-:-:S12]  /*1d30*/  @P2 BRA `(.L_x_45) ;  /* 0x0000000000442947 */ /* 0x000fd80003800000 */
[----:B------:R-:W-:-:S04]  /*1d40*/  IMAD.HI.U32 R4, R3, 0x1999999a, RZ ;  /* 0x1999999a03047827 */ /* 0x000fc800078e00ff */
[----:B------:R-:W-:Y:S02]  /*1d50*/  IMAD R5, R4, -0xa, R3 ;  /* 0xfffffff604057824 */ /* 0x000fe400078e0203 */
[----:B--2---:R-:W-:Y:S02]  /*1d60*/  IMAD.IADD R7, R2, 0x1, R4 ;  /* 0x0000000102077824 */ /* 0x004fe400078e0204 */
[----:B-1----:R-:W-:-:S05]  /*1d70*/  IMAD.IADD R6, R0, 0x1, R5 ;  /* 0x0000000100067824 */ /* 0x002fca00078e0205 */
[----:B---3--:R-:W-:-:S04]  /*1d80*/  VIMNMX.U32 R8, PT, PT, R7, R6, !PT ;  /* 0x0000000607087248 */ /* 0x008fc80007fe0000 */
[----:B------:R-:W-:-:S13]  /*1d90*/  ISETP.GT.U32.AND P2, PT, R8, 0x9, PT ;  /* 0x000000090800780c */ /* 0x000fda0003f44070 */
[----:B------:R-:W-:Y:S05]  /*1da0*/  @P2 BRA `(.L_x_45) ;  /* 0x0000000000282947 */ /* 0x000fea0003800000 */
[----:B----4-:R-:W0:Y:S01]  /*1db0*/  S2R R9, SR_CgaCtaId ;  /* 0x0000000000097919 */ /* 0x010e220000008800 */
[----:B------:R-:W-:-:S04]  /*1dc0*/  MOV R8, 0x400 ;  /* 0x0000040000087802 */ /* 0x000fc80000000f00 */
[----:B0-----:R-:W-:-:S05]  /*1dd0*/  LEA R9, R9, R8, 0x18 ;  /* 0x0000000809097211 */ /* 0x001fca00078ec0ff */
[----:B------:R-:W-:-:S05]  /*1de0*/  IMAD R4, R4, 0x28, R9 ;  /* 0x0000002804047824 */ /* 0x000fca00078e0209 */
[----:B------:R-:W-:Y:S02]  /*1df0*/  LEA R8, R5, R4, 0x2 ;  /* 0x0000000405087211 */ /* 0x000fe400078e10ff */
[----:B------:R-:W0:Y:S03]  /*1e00*/  LDC.64 R4, c[0x0][0x388] ;  /* 0x0000e200ff047b82 */ /* 0x000e260000000a00 */
[----:B------:R-:W1:Y:S01]  /*1e10*/  LDS R9, [R8] ;  /* 0x0000000008097984 */ /* 0x000e620000000800 */
[----:B0-----:R-:W-:-:S04]  /*1e20*/  IMAD.WIDE.U32 R4, R7, 0x28, R4 ;  /* 0x0000002807047825 */ /* 0x001fc800078e0004 */
[----:B------:R-:W-:-:S05]  /*1e30*/  IMAD.WIDE.U32 R4, R6, 0x4, R4 ;  /* 0x0000000406047825 */ /* 0x000fca00078e0004 */
[----:B-1----:R0:W-:Y:S02]  /*1e40*/  REDG.E.MIN.S32.STRONG.GPU desc[UR8][R4.64], R9 ;  /* 0x000000090400798e */ /* 0x0021e4000c92e308 */
.L_x_45:
[----:B------:R-:W-:Y:S05]  /*1e50*/  BSYNC.RECONVERGENT B0 ;  /* 0x0000000000007941 */ /* 0x000fea0003800200 */
.L_x_44:
[----:B------:R-:W-:Y:S01]  /*1e60*/  BSSY.RECONVERGENT B0, `(.L_x_46) ;  /* 0x0000015000007945 */ /* 0x000fe20003800200 */
[----:B------:R-:W-:-:S03]  /*1e70*/  ISETP.GT.U32.AND P2, PT, R3, 0x2b, PT ;  /* 0x0000002b0300780c */ /* 0x000fc60003f44070 */
[----:B------:R-:W-:Y:S10]  /*1e80*/  @P1 BRA `(.L_x_47) ;  /* 0x0000000000481947 */ /* 0x000ff40003800000 */
[----:B0-----:R-:W-:-:S04]  /*1e90*/  VIADD R4, R3, 0x8 ;  /* 0x0000000803047836 */ /* 0x001fc80000000000 */
[----:B------:R-:W-:-:S04]  /*1ea0*/  IMAD.HI.U32 R5, R4, 0x1999999a, RZ ;  /* 0x1999999a04057827 */ /* 0x000fc800078e00ff */
[----:B------:R-:W-:Y:S02]  /*1eb0*/  IMAD R7, R5, -0xa, R4 ;  /* 0xfffffff605077824 */ /* 0x000fe400078e0204 */
[----:B--234-:R-:W-:-:S03]  /*1ec0*/  IMAD.IADD R9, R2, 0x1, R5 ;  /* 0x0000000102097824 */ /* 0x01cfc600078e0205 */
[----:B-1----:R-:W-:-:S04]  /*1ed0*/  IADD3 R6, PT, PT, R0, R7, RZ ;  /* 0x0000000700067210 */ /* 0x002fc80007ffe0ff */
[----:B------:R-:W-:-:S04]  /*1ee0*/  VIMNMX.U32 R4, PT, PT, R9, R6, !PT ;  /* 0x0000000609047248 */ /* 0x000fc80007fe0000 */
[----:B------:R-:W-:-:S13]  /*1ef0*/  ISETP.GT.U32.AND P1, PT, R4, 0x9, PT ;  /* 0x000000090400780c */ /* 0x000fda0003f24070 */
[----:B------:R-:W-:Y:S05]  /*1f00*/  @P1 BRA `(.L_x_47) ;  /* 0x0000000000281947 */ /* 0x000fea0003800000 */
[----:B------:R-:W0:Y:S01]  /*1f10*/  S2R R11, SR_CgaCtaId ;  /* 0x00000000000b7919 */ /* 0x000e220000008800 */
[----:B------:R-:W-:-:S04]  /*1f20*/  MOV R4, 0x400 ;  /* 0x0000040000047802 */ /* 0x000fc80000000f00 */
[----:B0-----:R-:W-:-:S05]  /*1f30*/  LEA R4, R11, R4, 0x18 ;  /* 0x000000040b047211 */ /* 0x001fca00078ec0ff */
[----:B------:R-:W-:-:S04]  /*1f40*/  IMAD R4, R5, 0x28, R4 ;  /* 0x0000002805047824 */ /* 0x000fc800078e0204 */
[----:B------:R-:W-:Y:S02]  /*1f50*/  IMAD R7, R7, 0x4, R4 ;  /* 0x0000000407077824 */ /* 0x000fe400078e0204 */
[----:B------:R-:W0:Y:S04]  /*1f60*/  LDC.64 R4, c[0x0][0x388] ;  /* 0x0000e200ff047b82 */ /* 0x000e280000000a00 */
[----:B------:R-:W1:Y:S01]  /*1f70*/  LDS R7, [R7] ;  /* 0x0000000007077984 */ /* 0x000e620000000800 */
[----:B0-----:R-:W-:-:S04]  /*1f80*/  IMAD.WIDE.U32 R4, R9, 0x28, R4 ;  /* 0x0000002809047825 */ /* 0x001fc800078e0004 */
[----:B------:R-:W-:-:S05]  /*1f90*/  IMAD.WIDE.U32 R4, R6, 0x4, R4 ;  /* 0x0000000406047825 */ /* 0x000fca00078e0004 */
[----:B-1----:R0:W-:Y:S02]  /*1fa0*/  REDG.E.MIN.S32.STRONG.GPU desc[UR8][R4.64], R7 ;  /* 0x000000070400798e */ /* 0x0021e4000c92e308 */
.L_x_47:
[----:B------:R-:W-:Y:S05]  /*1fb0*/  BSYNC.RECONVERGENT B0 ;  /* 0x0000000000007941 */ /* 0x000fea0003800200 */
.L_x_46:
[----:B------:R-:W-:Y:S01]  /*1fc0*/  BSSY.RECONVERGENT B0, `(.L_x_48) ;  /* 0x0000015000007945 */ /* 0x000fe20003800200 */
[----:B------:R-:W-:-:S03]  /*1fd0*/  ISETP.GT.U32.AND P1, PT, R3, 0x23, PT ;  /* 0x000000230300780c */ /* 0x000fc60003f24070 */
[----:B------:R-:W-:Y:S10]  /*1fe0*/  @P0 BRA `(.L_x_49) ;  /* 0x0000000000480947 */ /* 0x000ff40003800000 */
[----:B0-----:R-:W-:-:S04]  /*1ff0*/  VIADD R4, R3, 0x10 ;  /* 0x0000001003047836 */ /* 0x001fc80000000000 */
[----:B------:R-:W-:-:S04]  /*2000*/  IMAD.HI.U32 R5, R4, 0x1999999a, RZ ;  /* 0x1999999a04057827 */ /* 0x000fc800078e00ff */
[----:B------:R-:W-:Y:S01]  /*2010*/  IMAD R7, R5, -0xa, R4 ;  /* 0xfffffff605077824 */ /* 0x000fe200078e0204 */
[----:B--234-:R-:W-:-:S03]  /*2020*/  IADD3 R9, PT, PT, R2, R5, RZ ;  /* 0x0000000502097210 */ /* 0x01cfc60007ffe0ff */
[----:B-1----:R-:W-:-:S05]  /*2030*/  IMAD.IADD R6, R0, 0x1, R7 ;  /* 0x0000000100067824 */ /* 0x002fca00078e0207 */
        /* <DEDUP_REMOVED lines=13> */
.L_x_49:
[----:B------:R-:W-:Y:S05]  /*2110*/  BSYNC.RECONVERGENT B0 ;  /* 0x0000000000007941 */ /* 0x000fea0003800200 */
.L_x_48:
[----:B------:R-:W-:Y:S01]  /*2120*/  BSSY.RECONVERGENT B0, `(.L_x_50) ;  /* 0x0000015000007945 */ /* 0x000fe20003800200 */
[----:B------:R-:W-:-:S03]  /*2130*/  ISETP.GT.U32.AND P0, PT, R3, 0x1b, PT ;  /* 0x0000001b0300780c */ /* 0x000fc60003f04070 */
[----:B------:R-:W-:Y:S10]  /*2140*/  @P6 BRA `(.L_x_51) ;  /* 0x0000000000486947 */ /* 0x000ff40003800000 */
[----:B0-----:R-:W-:-:S05]  /*2150*/  IADD3 R4, PT, PT, R3, 0x18, RZ ;  /* 0x0000001803047810 */ /* 0x001fca0007ffe0ff */
[----:B------:R-:W-:-:S04]  /*2160*/  IMAD.HI.U32 R5, R4, 0x1999999a, RZ ;  /* 0x1999999a04057827 */ /* 0x000fc800078e00ff */
[----:B------:R-:W-:Y:S02]  /*2170*/  IMAD R7, R5, -0xa, R4 ;  /* 0xfffffff605077824 */ /* 0x000fe400078e0204 */
[----:B--234-:R-:W-:Y:S02]  /*2180*/  IMAD.IADD R9, R2, 0x1, R5 ;  /* 0x0000000102097824 */ /* 0x01cfe400078e0205 */
[----:B-1----:R-:W-:-:S05]  /*2190*/  IMAD.IADD R6, R0, 0x1, R7 ;  /* 0x0000000100067824 */ /* 0x002fca00078e0207 */
[----:B------:R-:W-:-:S04]  /*21a0*/  VIMNMX.U32 R4, PT, PT, R9, R6, !PT ;  /* 0x0000000609047248 */ /* 0x000fc80007fe0000 */
[----:B------:R-:W-:-:S13]  /*21b0*/  ISETP.GT.U32.AND P6, PT, R4, 0x9, PT ;  /* 0x000000090400780c */ /* 0x000fda0003fc4070 */
[----:B------:R-:W-:Y:S05]  /*21c0*/  @P6 BRA `(.L_x_51) ;  /* 0x0000000000286947 */ /* 0x000fea0003800000 */
[----:B------:R-:W0:Y:S01]  /*21d0*/  S2R R11, SR_CgaCtaId ;  /* 0x00000000000b7919 */ /* 0x000e220000008800 */
[----:B------:R-:W-:-:S04]  /*21e0*/  MOV R4, 0x400 ;  /* 0x0000040000047802 */ /* 0x000fc80000000f00 */
[----:B0-----:R-:W-:-:S05]  /*21f0*/  LEA R4, R11, R4, 0x18 ;  /* 0x000000040b047211 */ /* 0x001fca00078ec0ff */
[----:B------:R-:W-:-:S05]  /*2200*/  IMAD R4, R5, 0x28, R4 ;  /* 0x0000002805047824 */ /* 0x000fca00078e0204 */
[----:B------:R-:W-:Y:S02]  /*2210*/  LEA R7, R7, R4, 0x2 ;  /* 0x0000000407077211 */ /* 0x000fe400078e10ff */
[----:B------:R-:W0:Y:S04]  /*2220*/  LDC.64 R4, c[0x0][0x388] ;  /* 0x0000e200ff047b82 */ /* 0x000e280000000a00 */
[----:B------:R-:W1:Y:S01]  /*2230*/  LDS R7, [R7] ;  /* 0x0000000007077984 */ /* 0x000e620000000800 */
[----:B0-----:R-:W-:-:S04]  /*2240*/  IMAD.WIDE.U32 R4, R9, 0x28, R4 ;  /* 0x0000002809047825 */ /* 0x001fc800078e0004 */
[----:B------:R-:W-:-:S05]  /*2250*/  IMAD.WIDE.U32 R4, R6, 0x4, R4 ;  /* 0x0000000406047825 */ /* 0x000fca00078e0004 */
[----:B-1----:R0:W-:Y:S02]  /*2260*/  REDG.E.MIN.S32.STRONG.GPU desc[UR8][R4.64], R7 ;  /* 0x000000070400798e */ /* 0x0021e4000c92e308 */
.L_x_51:
[----:B------:R-:W-:Y:S05]  /*2270*/  BSYNC.RECONVERGENT B0 ;  /* 0x0000000000007941 */ /* 0x000fea0003800200 */
.L_x_50:
        /* <DEDUP_REMOVED lines=21> */
.L_x_53:
[----:B------:R-:W-:Y:S05]  /*23d0*/  BSYNC.RECONVERGENT B0 ;  /* 0x0000000000007941 */ /* 0x000fea0003800200 */
.L_x_52:
        /* <DEDUP_REMOVED lines=21> */
.L_x_55:
[----:B------:R-:W-:Y:S05]  /*2530*/  BSYNC.RECONVERGENT B0 ;  /* 0x0000000000007941 */ /* 0x000fea0003800200 */
.L_x_54:
        /* <DEDUP_REMOVED lines=21> */
.L_x_57:
[----:B------:R-:W-:Y:S05]  /*2690*/  BSYNC.RECONVERGENT B0 ;  /* 0x0000000000007941 */ /* 0x000fea0003800200 */
.L_x_56:
[----:B------:R-:W-:Y:S04]  /*26a0*/  BSSY.RECONVERGENT B0, `(.L_x_58) ;  /* 0x0000014000007945 */ /* 0x000fe80003800200 */
[----:B------:R-:W-:Y:S05]  /*26b0*/  @P2 BRA `(.L_x_59) ;  /* 0x0000000000482947 */ /* 0x000fea0003800000 */
        /* <DEDUP_REMOVED lines=18> */
.L_x_59:
[----:B------:R-:W-:Y:S05]  /*27e0*/  BSYNC.RECONVERGENT B0 ;  /* 0x0000000000007941 */ /* 0x000fea0003800200 */
.L_x_58:
[----:B------:R-:W-:Y:S04]  /*27f0*/  BSSY.RECONVERGENT B0, `(.L_x_60) ;  /* 0x0000014000007945 */ /* 0x000fe80003800200 */
[----:B------:R-:W-:Y:S05]  /*2800*/  @P1 BRA `(.L_x_61) ;  /* 0x0000000000481947 */ /* 0x000fea0003800000 */
        /* <DEDUP_REMOVED lines=18> */
.L_x_61:
[----:B------:R-:W-:Y:S05]  /*2930*/  BSYNC.RECONVERGENT B0 ;  /* 0x0000000000007941 */ /* 0x000fea0003800200 */
.L_x_60:
[----:B------:R-:W-:Y:S04]  /*2940*/  BSSY.RECONVERGENT B0, `(.L_x_62) ;  /* 0x0000014000007945 */ /* 0x000fe80003800200 */
[----:B------:R-:W-:Y:S05]  /*2950*/  @P0 BRA `(.L_x_63) ;  /* 0x0000000000480947 */ /* 0x000fea0003800000 */
        /* <DEDUP_REMOVED lines=18> */
.L_x_63:
[----:B------:R-:W-:Y:S05]  /*2a80*/  BSYNC.RECONVERGENT B0 ;  /* 0x0000000000007941 */ /* 0x000fea0003800200 */
.L_x_62:
        /* <DEDUP_REMOVED lines=20> */
.L_x_65:
[----:B------:R-:W-:Y:S05]  /*2bd0*/  BSYNC.RECONVERGENT B0 ;  /* 0x0000000000007941 */ /* 0x000fea0003800200 */
.L_x_64:
        /* <DEDUP_REMOVED lines=20> */
.L_x_67:
[----:B------:R-:W-:Y:S05]  /*2d20*/  BSYNC.RECONVERGENT B0 ;  /* 0x0000000000007941 */ /* 0x000fea0003800200 */
.L_x_66:
[----:B------:R-:W-:Y:S04]  /*2d30*/  BSSY.RECONVERGENT B0, `(.L_x_68) ;  /* 0x0000014000007945 */ /* 0x000fe80003800200 */
[----:B------:R-:W-:Y:S05]  /*2d40*/  @P4 BRA `(.L_x_69) ;  /* 0x0000000000484947 */ /* 0x000fea0003800000 */
[----:B------:R-:W-:-:S05]  /*2d50*/  IADD3 R3, PT, PT, R3, 0x60, RZ ;  /* 0x0000006003037810 */ /* 0x000fca0007ffe0ff */
[----:B0-----:R-:W-:-:S04]  /*2d60*/  IMAD.HI.U32 R4, R3, 0x1999999a, RZ ;  /* 0x1999999a03047827 */ /* 0x001fc800078e00ff */
[----:B------:R-:W-:Y:S02]  /*2d70*/  IMAD R3, R4, -0xa, R3 ;  /* 0xfffffff604037824 */ /* 0x000fe400078e0203 */
[----:B--2---:R-:W-:Y:S02]  /*2d80*/  IMAD.IADD R5, R2, 0x1, R4 ;  /* 0x0000000102057824 */ /* 0x004fe400078e0204 */
        /* <DEDUP_REMOVED lines=14> */
.L_x_69:
[----:B------:R-:W-:Y:S05]  /*2e70*/  BSYNC.RECONVERGENT B0 ;  /* 0x0000000000007941 */ /* 0x000fea0003800200 */
.L_x_68:
[----:B------:R-:W5:Y:S01]  /*2e80*/  S2UR UR5, SR_CgaCtaId ;  /* 0x00000000000579c3 */ /* 0x000f620000008800 */
[----:B------:R-:W-:Y:S02]  /*2e90*/  UMOV UR4, 0x400 ;  /* 0x0000040000047882 */ /* 0x000fe40000000000 */
[----:B-----5:R-:W-:-:S09]  /*2ea0*/  ULEA UR6, UR5, UR4, 0x18 ;  /* 0x0000000405067291 */ /* 0x020fd2000f8ec0ff */
[----:B-1----:R-:W1:Y:S02]  /*2eb0*/  LDS R0, [UR6+0x5f54] ;  /* 0x005f5406ff007984 */ /* 0x002e640008000800 */
[----:B-1----:R-:W-:-:S13]  /*2ec0*/  ISETP.NE.AND P0, PT, R0, RZ, PT ;  /* 0x000000ff0000720c */ /* 0x002fda0003f05270 */
[----:B------:R-:W-:Y:S05]  /*2ed0*/  @!P0 BRA `(.L_x_70) ;  /* 0x0000000c00108947 */ /* 0x000fea0003800000 */
[C---:B------:R-:W-:Y:S01]  /*2ee0*/  ISETP.GE.U32.AND P0, PT, R0.reuse, 0x4, PT ;  /* 0x000000040000780c */ /* 0x040fe20003f06070 */
[----:B0-----:R-:W-:Y:S01]  /*2ef0*/  IMAD.MOV.U32 R3, RZ, RZ, RZ ;  /* 0x000000ffff037224 */ /* 0x001fe200078e00ff */
[----:B--2---:R-:W-:-:S11]  /*2f00*/  LOP3.LUT R2, R0, 0x3, RZ, 0xc0, !PT ;  /* 0x0000000300027812 */ /* 0x004fd600078ec0ff */
[----:B------:R-:W-:Y:S05]  /*2f10*/  @!P0 BRA `(.L_x_71) ;  /* 0x0000000800a48947 */ /* 0x000fea0003800000 */
[----:B------:R-:W0:Y:S01]  /*2f20*/  LDCU.64 UR4, c[0x0][0x390] ;  /* 0x00007200ff0477ac */ /* 0x000e220008000a00 */
[----:B------:R-:W-:Y:S02]  /*2f30*/  LOP3.LUT R3, R0, 0xfffffffc, RZ, 0xc0, !PT ;  /* 0xfffffffc00037812 */ /* 0x000fe400078ec0ff */
[----:B------:R-:W-:-:S03]  /*2f40*/  IADD3 R4, PT, PT, R24, 0x18, RZ ;  /* 0x0000001818047810 */ /* 0x000fc60007ffe0ff */
[----:B------:R-:W-:-:S05]  /*2f50*/  IMAD.MOV R5, RZ, RZ, -R3 ;  /* 0x000000ffff057224 */ /* 0x000fca00078e0a03 */
[----:B------:R-:W-:Y:S01]  /*2f60*/  ISETP.GE.AND P0, PT, R5, RZ, PT ;  /* 0x000000ff0500720c */ /* 0x000fe20003f06270 */
[----:B0-----:R-:W-:-:S04]  /*2f70*/  UIADD3 UR4, UP0, UPT, UR4, 0x18, URZ ;  /* 0x0000001804047890 */ /* 0x001fc8000ff1e0ff */
[----:B------:R-:W-:Y:S02]  /*2f80*/  UIADD3.X UR5, UPT, UPT, URZ, UR5, URZ, UP0, !UPT ;  /* 0x00000005ff057290 */ /* 0x000fe400087fe4ff */
[----:B------:R-:W-:-:S04]  /*2f90*/  IMAD.U32 R26, RZ, RZ, UR4 ;  /* 0x00000004ff1a7e24 */ /* 0x000fc8000f8e00ff */
[----:B------:R-:W-:Y:S02]  /*2fa0*/  IMAD.U32 R27, RZ, RZ, UR5 ;  /* 0x00000005ff1b7e24 */ /* 0x000fe4000f8e00ff */
[----:B------:R-:W-:Y:S05]  /*2fb0*/  @P0 BRA `(.L_x_72) ;  /* 0x0000000800140947 */ /* 0x000fea0003800000 */
[----:B------:R-:W-:Y:S02]  /*2fc0*/  IADD3 R6, PT, PT, -R5, RZ, RZ ;  /* 0x000000ff05067210 */ /* 0x000fe40007ffe1ff */
[----:B------:R-:W-:Y:S02]  /*2fd0*/  PLOP3.LUT P0, PT, PT, PT, PT, 0x80, 0x8 ;  /* 0x000000000008781c */ /* 0x000fe40003f0f070 */
[----:B------:R-:W-:-:S13]  /*2fe0*/  ISETP.GT.AND P1, PT, R6, 0xc, PT ;  /* 0x0000000c0600780c */ /* 0x000fda0003f24270 */
[----:B------:R-:W-:Y:S05]  /*2ff0*/  @!P1 BRA `(.L_x_73) ;  /* 0x0000000400449947 */ /* 0x000fea0003800000 */
[----:B------:R-:W-:-:S13]  /*3000*/  PLOP3.LUT P0, PT, PT, PT, PT, 0x8, 0x80 ;  /* 0x000000000080781c */ /* 0x000fda0003f0e170 */
.L_x_74:
[----:B------:R-:W0:Y:S01]  /*3010*/  LDS.64 R6, [R4] ;  /* 0x0000000004067984 */ /* 0x000e220000000a00 */
[----:B------:R-:W-:-:S03]  /*3020*/  VIADD R5, R5, 0x10 ;  /* 0x0000001005057836 */ /* 0x000fc60000000000 */
[----:B---3--:R-:W1:Y:S02]  /*3030*/  LDS.64 R20, [R4+-0x18] ;  /* 0xffffe80004147984 */ /* 0x008e640000000a00 */
[----:B------:R-:W-:Y:S02]  /*3040*/  ISETP.GE.AND P1, PT, R5, -0xc, PT ;  /* 0xfffffff40500780c */ /* 0x000fe40003f26270 */
[----:B----4-:R-:W2:Y:S04]  /*3050*/  LDS.64 R18, [R4+-0x8] ;  /* 0xfffff80004127984 */ /* 0x010ea80000000a00 */
[----:B------:R-:W3:Y:S04]  /*3060*/  LDS.64 R22, [R4+0x8] ;  /* 0x0000080004167984 */ /* 0x000ee80000000a00 */
[----:B------:R-:W4:Y:S04]  /*3070*/  LDS.64 R8, [R4+0x10] ;  /* 0x0000100004087984 */ /* 0x000f280000000a00 */
[----:B------:R-:W-:Y:S04]  /*3080*/  LDS.64 R10, [R4+0x18] ;  /* 0x00001800040a7984 */ /* 0x000fe80000000a00 */
[----:B------:R-:W-:Y:S04]  /*3090*/  LDS.64 R12, [R4+0x20] ;  /* 0x00002000040c7984 */ /* 0x000fe80000000a00 */
[----:B------:R-:W-:Y:S04]  /*30a0*/  LDS.64 R14, [R4+0x28] ;  /* 0x00002800040e7984 */ /* 0x000fe80000000a00 */
[----:B------:R-:W-:Y:S04]  /*30b0*/  LDS.64 R16, [R4+0x30] ;  /* 0x0000300004107984 */ /* 0x000fe80000000a00 */
[----:B------:R-:W-:Y:S04]  /*30c0*/  LDS.64 R28, [R4+-0x10] ;  /* 0xfffff000041c7984 */ /* 0x000fe80000000a00 */
[----:B0-----:R-:W-:Y:S04]  /*30d0*/  STG.E desc[UR8][R26.64], R6 ;  /* 0x000000061a007986 */ /* 0x001fe8000c101908 */
[----:B------:R-:W-:Y:S04]  /*30e0*/  STG.E desc[UR8][R26.64+0x4], R7 ;  /* 0x000004071a007986 */ /* 0x000fe8000c101908 */
[----:B------:R-:W0:Y:S04]  /*30f0*/  LDS.64 R6, [R4+0x48] ;  /* 0x0000480004067984 */ /* 0x000e280000000a00 */
[----:B-1----:R-:W-:Y:S04]  /*3100*/  STG.E desc[UR8][R26.64+-0x18], R20 ;  /* 0xffffe8141a007986 */ /* 0x002fe8000c101908 */
[----:B------:R-:W-:Y:S04]  /*3110*/  STG.E desc[UR8][R26.64+-0x14], R21 ;  /* 0xffffec151a007986 */ /* 0x000fe8000c101908 */
[----:B--2---:R-:W-:Y:S04]  /*3120*/  STG.E desc[UR8][R26.64+-0x8], R18 ;  /* 0xfffff8121a007986 */ /* 0x004fe8000c101908 */
[----:B------:R-:W-:Y:S04]  /*3130*/  STG.E desc[UR8][R26.64+-0x4], R19 ;  /* 0xfffffc131a007986 */ /* 0x000fe8000c101908 */
[----:B---3--:R-:W-:Y:S04]  /*3140*/  STG.E desc[UR8][R26.64+0x8], R22 ;  /* 0x000008161a007986 */ /* 0x008fe8000c101908 */
[----:B------:R-:W-:Y:S04]  /*3150*/  STG.E desc[UR8][R26.64+0xc], R23 ;  /* 0x00000c171a007986 */ /* 0x000fe8000c101908 */
[----:B----4-:R-:W-:Y:S04]  /*3160*/  STG.E desc[UR8][R26.64+0x10], R8 ;  /* 0x000010081a007986 */ /* 0x010fe8000c101908 */
[----:B------:R-:W-:Y:S04]  /*3170*/  STG.E desc[UR8][R26.64+0x14], R9 ;  /* 0x000014091a007986 */ /* 0x000fe8000c101908 */
[----:B------:R-:W1:Y:S04]  /*3180*/  LDS.64 R18, [R4+0x38] ;  /* 0x0000380004127984 */ /* 0x000e680000000a00 */
[----:B------:R-:W2:Y:S04]  /*3190*/  LDS.64 R20, [R4+0x40] ;  /* 0x0000400004147984 */ /* 0x000ea80000000a00 */
[----:B------:R-:W3:Y:S04]  /*31a0*/  LDS.64 R22, [R4+0x50] ;  /* 0x0000500004167984 */ /* 0x000ee80000000a00 */
[----:B------:R-:W4:Y:S04]  /*31b0*/  LDS.64 R8, [R4+0x58] ;  /* 0x0000580004087984 */ /* 0x000f280000000a00 */
[----:B0-----:R-:W-:Y:S04]  /*31c0*/  STG.E desc[UR8][R26.64+0x48], R6 ;  /* 0x000048061a007986 */ /* 0x001fe8000c101908 */
[----:B------:R-:W-:Y:S04]  /*31d0*/  STG.E desc[UR8][R26.64+0x4c], R7 ;  /* 0x00004c071a007986 */ /* 0x000fe8000c101908 */
[----:B------:R-:W0:Y:S04]  /*31e0*/  LDS.64 R6, [R4+0x80] ;  /* 0x0000800004067984 */ /* 0x000e280000000a00 */
[----:B------:R-:W-:Y:S04]  /*31f0*/  STG.E desc[UR8][R26.64+0x18], R10 ;  /* 0x0000180a1a007986 */ /* 0x000fe8000c101908 */
[----:B------:R-:W-:Y:S04]  /*3200*/  STG.E desc[UR8][R26.64+0x1c], R11 ;  /* 0x00001c0b1a007986 */ /* 0x000fe8000c101908 */
[----:B------:R-:W-:Y:S04]  /*3210*/  STG.E desc[UR8][R26.64+0x20], R12 ;  /* 0x0000200c1a007986 */ /* 0x000fe8000c101908 */
[----:B------:R-:W-:Y:S04]  /*3220*/  STG.E desc[UR8][R26.64+0x24], R13 ;  /* 0x0000240d1a007986 */ /* 0x000fe8000c101908 */
[----:B------:R-:W-:Y:S04]  /*3230*/  STG.E desc[UR8][R26.64+0x28], R14 ;  /* 0x0000280e1a007986 */ /* 0x000fe8000c101908 */
[----:B------:R-:W-:Y:S04]  /*3240*/  STG.E desc[UR8][R26.64+0x2c], R15 ;  /* 0x00002c0f1a007986 */ /* 0x000fe8000c101908 */
[----:B------:R-:W-:Y:S04]  /*3250*/  STG.E desc[UR8][R26.64+0x30], R16 ;  /* 0x000030101a007986 */ /* 0x000fe8000c101908 */
[----:B------:R-:W-:Y:S04]  /*3260*/  STG.E desc[UR8][R26.64+0x34], R17 ;  /* 0x000034111a007986 */ /* 0x000fe8000c101908 */
        /* <DEDUP_REMOVED lines=12> */
[----:B------:R-:W5:Y:S04]  /*3330*/  LDS.64 R20, [R4+0x88] ;  /* 0x0000880004147984 */ /* 0x000f680000000a00 */
[----:B------:R-:W5:Y:S04]  /*3340*/  LDS.64 R18, [R4+0x90] ;  /* 0x0000900004127984 */ /* 0x000f680000000a00 */
[----:B------:R-:W5:Y:S04]  /*3350*/  LDS.64 R8, [R4+0x98] ;  /* 0x0000980004087984 */ /* 0x000f680000000a00 */
[----:B------:R1:W5:Y:S04]  /*3360*/  LDS.64 R22, [R4+0xa0] ;  /* 0x0000a00004167984 */ /* 0x0003680000000a00 */
[----:B0-----:R0:W-:Y:S04]  /*3370*/  STG.E desc[UR8][R26.64+0x80], R6 ;  /* 0x000080061a007986 */ /* 0x0011e8000c101908 */
[----:B------:R2:W-:Y:S01]  /*3380*/  STG.E desc[UR8][R26.64+0x84], R7 ;  /* 0x000084071a007986 */ /* 0x0005e2000c101908 */
[----:B-1----:R-:W-:-:S03]  /*3390*/  IADD3 R4, PT, PT, R4, 0xc0, RZ ;  /* 0x000000c004047810 */ /* 0x002fc60007ffe0ff */
[----:B------:R-:W-:Y:S01]  /*33a0*/  STG.E desc[UR8][R26.64+-0x10], R28 ;  /* 0xfffff01c1a007986 */ /* 0x000fe2000c101908 */
[----:B0-----:R-:W-:-:S03]  /*33b0*/  IADD3 R6, P2, PT, R26, 0xc0, RZ ;  /* 0x000000c01a067810 */ /* 0x001fc60007f5e0ff */
[----:B------:R-:W-:Y:S02]  /*33c0*/  STG.E desc[UR8][R26.64+-0xc], R29 ;  /* 0xfffff41d1a007986 */ /* 0x000fe4000c101908 */
[----:B--2---:R-:W-:Y:S02]  /*33d0*/  IMAD.X R7, RZ, RZ, R27, P2 ;  /* 0x000000ffff077224 */ /* 0x004fe400010e061b */
[----:B------:R-:W-:Y:S04]  /*33e0*/  STG.E desc[UR8][R26.64+0x60], R10 ;  /* 0x0000600a1a007986 */ /* 0x000fe8000c101908 */
[----:B------:R-:W-:Y:S04]  /*33f0*/  STG.E desc[UR8][R26.64+0x64], R11 ;  /* 0x0000640b1a007986 */ /* 0x000fe8000c101908 */
[----:B------:R-:W-:Y:S04]  /*3400*/  STG.E desc[UR8][R26.64+0x68], R12 ;  /* 0x0000680c1a007986 */ /* 0x000fe8000c101908 */
[----:B------:R-:W-:Y:S04]  /*3410*/  STG.E desc[UR8][R26.64+0x6c], R13 ;  /* 0x00006c0d1a007986 */ /* 0x000fe8000c101908 */
[----:B---3--:R-:W-:Y:S04]  /*3420*/  STG.E desc[UR8][R26.64+0x70], R14 ;  /* 0x0000700e1a007986 */ /* 0x008fe8000c101908 */
[----:B------:R-:W-:Y:S04]  /*3430*/  STG.E desc[UR8][R26.64+0x74], R15 ;  /* 0x0000740f1a007986 */ /* 0x000fe8000c101908 */
[----:B----4-:R-:W-:Y:S04]  /*3440*/  STG.E desc[UR8][R26.64+0x78], R16 ;  /* 0x000078101a007986 */ /* 0x010fe8000c101908 */
[----:B------:R-:W-:Y:S04]  /*3450*/  STG.E desc[UR8][R26.64+0x7c], R17 ;  /* 0x00007c111a007986 */ /* 0x000fe8000c101908 */
[----:B-----5:R-:W-:Y:S04]  /*3460*/  STG.E desc[UR8][R26.64+0x88], R20 ;  /* 0x000088141a007986 */ /* 0x020fe8000c101908 */
[----:B------:R-:W-:Y:S04]  /*3470*/  STG.E desc[UR8][R26.64+0x8c], R21 ;  /* 0x00008c151a007986 */ /* 0x000fe8000c101908 */
[----:B------:R-:W-:Y:S04]  /*3480*/  STG.E desc[UR8][R26.64+0x90], R18 ;  /* 0x000090121a007986 */ /* 0x000fe8000c101908 */
[----:B------:R-:W-:Y:S04]  /*3490*/  STG.E desc[UR8][R26.64+0x94], R19 ;  /* 0x000094131a007986 */ /* 0x000fe8000c101908 */
[----:B------:R-:W-:Y:S04]  /*34a0*/  STG.E desc[UR8][R26.64+0x98], R8 ;  /* 0x000098081a007986 */ /* 0x000fe8000c101908 */
[----:B------:R-:W-:Y:S04]  /*34b0*/  STG.E desc[UR8][R26.64+0x9c], R9 ;  /* 0x00009c091a007986 */ /* 0x000fe8000c101908 */
[----:B------:R-:W-:Y:S04]  /*34c0*/  STG.E desc[UR8][R26.64+0xa0], R22 ;  /* 0x0000a0161a007986 */ /* 0x000fe8000c101908 */
[----:B------:R0:W-:Y:S02]  /*34d0*/  STG.E desc[UR8][R26.64+0xa4], R23 ;  /* 0x0000a4171a007986 */ /* 0x0001e4000c101908 */
[----:B0-----:R-:W-:-:S02]  /*34e0*/  IMAD.MOV.U32 R26, RZ, RZ, R6 ;  /* 0x000000ffff1a7224 */ /* 0x001fc400078e0006 */
[----:B------:R-:W-:Y:S01]  /*34f0*/  IMAD.MOV.U32 R27, RZ, RZ, R7 ;  /* 0x000000ffff1b7224 */ /* 0x000fe200078e0007 */
[----:B------:R-:W-:Y:S06]  /*3500*/  @!P1 BRA `(.L_x_74) ;  /* 0xfffffff800c09947 */ /* 0x000fec000383ffff */
.L_x_73:
[----:B------:R-:W-:-:S04]  /*3510*/  IADD3 R6, PT, PT, -R5, RZ, RZ ;  /* 0x000000ff05067210 */ /* 0x000fc80007ffe1ff */
[----:B------:R-:W-:-:S13]  /*3520*/  ISETP.GT.AND P1, PT, R6, 0x4, PT ;  /* 0x000000040600780c */ /* 0x000fda0003f24270 */
[----:B------:R-:W-:Y:S05]  /*3530*/  @!P1 BRA `(.L_x_75) ;  /* 0x0000000000ac9947 */ /* 0x000fea0003800000 */
[----:B------:R-:W0:Y:S01]  /*3540*/  LDS.64 R22, [R4+-0x18] ;  /* 0xffffe80004167984 */ /* 0x000e220000000a00 */
[----:B------:R-:W-:Y:S01]  /*3550*/  PLOP3.LUT P0, PT, PT, PT, PT, 0x8, 0x80 ;  /* 0x000000000080781c */ /* 0x000fe20003f0e170 */
[----:B------:R-:W-:Y:S02]  /*3560*/  VIADD R5, R5, 0x8 ;  /* 0x0000000805057836 */ /* 0x000fe40000000000 */
[----:B---3--:R-:W1:Y:S04]  /*3570*/  LDS.64 R20, [R4+-0x8] ;  /* 0xfffff80004147984 */ /* 0x008e680000000a00 */
[----:B------:R-:W2:Y:S04]  /*3580*/  LDS.64 R6, [R4] ;  /* 0x0000000004067984 */ /* 0x000ea80000000a00 */
[----:B------:R-:W3:Y:S04]  /*3590*/  LDS.64 R28, [R4+-0x10] ;  /* 0xfffff000041c7984 */ /* 0x000ee80000000a00 */
[----:B----4-:R-:W4:Y:S04]  /*35a0*/  LDS.64 R8, [R4+0x8] ;  /* 0x0000080004087984 */ /* 0x010f280000000a00 */
[----:B------:R-:W5:Y:S04]  /*35b0*/  LDS.64 R10, [R4+0x10] ;  /* 0x00001000040a7984 */ /* 0x000f680000000a00 */
[----:B------:R-:W5:Y:S04]  /*35c0*/  LDS.64 R12, [R4+0x18] ;  /* 0x00001800040c7984 */ /* 0x000f680000000a00 */
[----:B------:R-:W5:Y:S04]  /*35d0*/  LDS.64 R14, [R4+0x20] ;  /* 0x00002000040e7984 */ /* 0x000f680000000a00 */
[----:B------:R-:W5:Y:S04]  /*35e0*/  LDS.64 R16, [R4+0x28] ;  /* 0x0000280004107984 */ /* 0x000f680000000a00 */
[----:B------:R-:W5:Y:S04]  /*35f0*/  LDS.64 R18, [R4+0x30] ;  /* 0x0000300004127984 */ /* 0x000f680000000a00 */
[----:B0-----:R-:W-:Y:S04]  /*3600*/  STG.E desc[UR8][R26.64+-0x18], R22 ;  /* 0xffffe8161a007986 */ /* 0x001fe8000c101908 */
[----:B------:R-:W-:Y:S04]  /*3610*/  STG.E desc[UR8][R26.64+-0x14], R23 ;  /* 0xffffec171a007986 */ /* 0x000fe8000c101908 */
[----:B-1----:R-:W-:Y:S04]  /*3620*/  STG.E desc[UR8][R26.64+-0x8], R20 ;  /* 0xfffff8141a007986 */ /* 0x002fe8000c101908 */
[----:B------:R-:W-:Y:S04]  /*3630*/  STG.E desc[UR8][R26.64+-0x4], R21 ;  /* 0xfffffc151a007986 */ /* 0x000fe8000c101908 */
[----:B------:R-:W0:Y:S04]  /*3640*/  LDS.64 R20, [R4+0x38] ;  /* 0x0000380004147984 */ /* 0x000e280000000a00 */
[----:B------:R1:W0:Y:S04]  /*3650*/  LDS.64 R22, [R4+0x40] ;  /* 0x0000400004167984 */ /* 0x0002280000000a00 */
[----:B--2---:R2:W-:Y:S04]  /*3660*/  STG.E desc[UR8][R26.64], R6 ;  /* 0x000000061a007986 */ /* 0x0045e8000c101908 */
[----:B------:R4:W-:Y:S01]  /*3670*/  STG.E desc[UR8][R26.64+0x4], R7 ;  /* 0x000004071a007986 */ /* 0x0009e2000c101908 */
[----:B-1----:R-:W-:-:S03]  /*3680*/  IADD3 R4, PT, PT, R4, 0x60, RZ ;  /* 0x0000006004047810 */ /* 0x002fc60007ffe0ff */
[----:B---3--:R-:W-:Y:S01]  /*3690*/  STG.E desc[UR8][R26.64+-0x10], R28 ;  /* 0xfffff01c1a007986 */ /* 0x008fe2000c101908 */
[----:B--2---:R-:W-:-:S03]  /*36a0*/  IADD3 R6, P1, PT, R26, 0x60, RZ ;  /* 0x000000601a067810 */ /* 0x004fc60007f3e0ff */
[----:B------:R-:W-:Y:S02]  /*36b0*/  STG.E desc[UR8][R26.64+-0xc], R29 ;  /* 0xfffff41d1a007986 */ /* 0x000fe4000c101908 */
[----:B----4-:R-:W-:Y:S02]  /*36c0*/  IMAD.X R7, RZ, RZ, R27, P1 ;  /* 0x000000ffff077224 */ /* 0x010fe400008e061b */
[----:B------:R-:W-:Y:S04]  /*36d0*/  STG.E desc[UR8][R26.64+0x8], R8 ;  /* 0x000008081a007986 */ /* 0x000fe8000c101908 */
        /* <DEDUP_REMOVED lines=11> */
[----:B0-----:R-:W-:Y:S04]  /*3790*/  STG.E desc[UR8][R26.64+0x38], R20 ;  /* 0x000038141a007986 */ /* 0x001fe8000c101908 */
[----:B------:R-:W-:Y:S04]  /*37a0*/  STG.E desc[UR8][R26.64+0x3c], R21 ;  /* 0x00003c151a007986 */ /* 0x000fe8000c101908 */
[----:B------:R-:W-:Y:S04]  /*37b0*/  STG.E desc[UR8][R26.64+0x40], R22 ;  /* 0x000040161a007986 */ /* 0x000fe8000c101908 */
[----:B------:R0:W-:Y:S02]  /*37c0*/  STG.E desc[UR8][R26.64+0x44], R23 ;  /* 0x000044171a007986 */ /* 0x0001e4000c101908 */
[----:B0-----:R-:W-:-:S02]  /*37d0*/  IMAD.MOV.U32 R26, RZ, RZ, R6 ;  /* 0x000000ffff1a7224 */ /* 0x001fc400078e0006 */
[----:B------:R-:W-:-:S07]  /*37e0*/  IMAD.MOV.U32 R27, RZ, RZ, R7 ;  /* 0x000000ffff1b7224 */ /* 0x000fce00078e0007 */
.L_x_75:
[----:B------:R-:W-:-:S13]  /*37f0*/  ISETP.NE.OR P0, PT, R5, RZ, P0 ;  /* 0x000000ff0500720c */ /* 0x000fda0000705670 */
[----:B------:R-:W-:Y:S05]  /*3800*/  @!P0 BRA `(.L_x_71) ;  /* 0x0000000000688947 */ /* 0x000fea0003800000 */
.L_x_72:
[----:B------:R-:W0:Y:S01]  /*3810*/  LDS.64 R6, [R4+-0x18] ;  /* 0xffffe80004067984 */ /* 0x000e220000000a00 */
[----:B------:R-:W-:-:S03]  /*3820*/  IADD3 R5, PT, PT, R5, 0x4, RZ ;  /* 0x0000000405057810 */ /* 0x000fc60007ffe0ff */
[----:B---34-:R-:W1:Y:S01]  /*3830*/  LDS.64 R8, [R4+-0x10] ;  /* 0xfffff00004087984 */ /* 0x018e620000000a00 */
[----:B------:R-:W-:-:S03]  /*3840*/  ISETP.NE.AND P0, PT, R5, RZ, PT ;  /* 0x000000ff0500720c */ /* 0x000fc60003f05270 */
[----:B------:R-:W2:Y:S04]  /*3850*/  LDS.64 R10, [R4+-0x8] ;  /* 0xfffff800040a7984 */ /* 0x000ea80000000a00 */
[----:B------:R-:W3:Y:S04]  /*3860*/  LDS.64 R12, [R4] ;  /* 0x00000000040c7984 */ /* 0x000ee80000000a00 */
[----:B------:R-:W4:Y:S04]  /*3870*/  LDS.64 R14, [R4+0x8] ;  /* 0x00000800040e7984 */ /* 0x000f280000000a00 */
[----:B------:R5:W4:Y:S02]  /*3880*/  LDS.64 R16, [R4+0x10] ;  /* 0x0000100004107984 */ /* 0x000b240000000a00 */
[----:B-----5:R-:W-:-:S02]  /*3890*/  VIADD R4, R4, 0x30 ;  /* 0x0000003004047836 */ /* 0x020fc40000000000 */
[----:B0-----:R0:W-:Y:S04]  /*38a0*/  STG.E desc[UR8][R26.64+-0x18], R6 ;  /* 0xffffe8061a007986 */ /* 0x0011e8000c101908 */
[----:B------:R5:W-:Y:S04]  /*38b0*/  STG.E desc[UR8][R26.64+-0x14], R7 ;  /* 0xffffec071a007986 */ /* 0x000be8000c101908 */
[----:B-1----:R-:W-:Y:S01]  /*38c0*/  STG.E desc[UR8][R26.64+-0x10], R8 ;  /* 0xfffff0081a007986 */ /* 0x002fe2000c101908 */
[----:B0-----:R-:W-:-:S03]  /*38d0*/  IADD3 R6, P1, PT, R26, 0x30, RZ ;  /* 0x000000301a067810 */ /* 0x001fc60007f3e0ff */
[----:B------:R-:W-:Y:S02]  /*38e0*/  STG.E desc[UR8][R26.64+-0xc], R9 ;  /* 0xfffff4091a007986 */ /* 0x000fe4000c101908 */
[----:B-----5:R-:W-:Y:S02]  /*38f0*/  IMAD.X R7, RZ, RZ, R27, P1 ;  /* 0x000000ffff077224 */ /* 0x020fe400008e061b */
[----:B--2---:R-:W-:Y:S04]  /*3900*/  STG.E desc[UR8][R26.64+-0x8], R10 ;  /* 0xfffff80a1a007986 */ /* 0x004fe8000c101908 */
[----:B------:R-:W-:Y:S04]  /*3910*/  STG.E desc[UR8][R26.64+-0x4], R11 ;  /* 0xfffffc0b1a007986 */ /* 0x000fe8000c101908 */
[----:B---3--:R-:W-:Y:S04]  /*3920*/  STG.E desc[UR8][R26.64], R12 ;  /* 0x0000000c1a007986 */ /* 0x008fe8000c101908 */
[----:B------:R-:W-:Y:S04]  /*3930*/  STG.E desc[UR8][R26.64+0x4], R13 ;  /* 0x0000040d1a007986 */ /* 0x000fe8000c101908 */
[----:B----4-:R-:W-:Y:S04]  /*3940*/  STG.E desc[UR8][R26.64+0x8], R14 ;  /* 0x0000080e1a007986 */ /* 0x010fe8000c101908 */
[----:B------:R-:W-:Y:S04]  /*3950*/  STG.E desc[UR8][R26.64+0xc], R15 ;  /* 0x00000c0f1a007986 */ /* 0x000fe8000c101908 */
[----:B------:R-:W-:Y:S04]  /*3960*/  STG.E desc[UR8][R26.64+0x10], R16 ;  /* 0x000010101a007986 */ /* 0x000fe8000c101908 */
[----:B------:R0:W-:Y:S02]  /*3970*/  STG.E desc[UR8][R26.64+0x14], R17 ;  /* 0x000014111a007986 */ /* 0x0001e4000c101908 */
[----:B0-----:R-:W-:Y:S01]  /*3980*/  MOV R26, R6 ;  /* 0x00000006001a7202 */ /* 0x001fe20000000f00 */
[----:B------:R-:W-:Y:S01]  /*3990*/  IMAD.MOV.U32 R27, RZ, RZ, R7 ;  /* 0x000000ffff1b7224 */ /* 0x000fe200078e0007 */
[----:B------:R-:W-:Y:S06]  /*39a0*/  @P0 BRA `(.L_x_72) ;  /* 0xfffffffc00980947 */ /* 0x000fec000383ffff */
.L_x_71:
[----:B------:R-:W-:-:S13]  /*39b0*/  ISETP.NE.AND P0, PT, R2, RZ, PT ;  /* 0x000000ff0200720c */ /* 0x000fda0003f05270 */
[----:B------:R-:W-:Y:S05]  /*39c0*/  @!P0 BRA `(.L_x_70) ;  /* 0x0000000000548947 */ /* 0x000fea0003800000 */
[----:B------:R-:W0:Y:S02]  /*39d0*/  LDC.64 R4, c[0x0][0x390] ;  /* 0x0000e400ff047b82 */ /* 0x000e240000000a00 */
[----:B0-----:R-:W-:-:S04]  /*39e0*/  IMAD.WIDE.U32 R4, R3, 0xc, R4 ;  /* 0x0000000c03047825 */ /* 0x001fc800078e0004 */
[----:B------:R-:W-:Y:S01]  /*39f0*/  IMAD R3, R3, 0xc, R24 ;  /* 0x0000000c03037824 */ /* 0x000fe200078e0218 */
[----:B---3--:R-:W-:Y:S01]  /*3a00*/  IADD3 R8, P0, PT, R4, 0x8, RZ ;  /* 0x0000000804087810 */ /* 0x008fe20007f1e0ff */
[----:B------:R-:W-:-:S03]  /*3a10*/  IMAD.MOV R4, RZ, RZ, -R2 ;  /* 0x000000ffff047224 */ /* 0x000fc600078e0a02 */
[----:B------:R-:W-:Y:S01]  /*3a20*/  IADD3 R6, PT, PT, R3, 0x8, RZ ;  /* 0x0000000803067810 */ /* 0x000fe20007ffe0ff */
[----:B------:R-:W-:-:S08]  /*3a30*/  IMAD.X R11, RZ, RZ, R5, P0 ;  /* 0x000000ffff0b7224 */ /* 0x000fd000000e0605 */
.L_x_76:
[----:B0-----:R-:W0:Y:S01]  /*3a40*/  LDS R5, [R6+-0x8] ;  /* 0xfffff80006057984 */ /* 0x001e220000000800 */
[----:B------:R-:W-:Y:S01]  /*3a50*/  MOV R2, R8 ;  /* 0x0000000800027202 */ /* 0x000fe20000000f00 */
[----:B------:R-:W-:Y:S01]  /*3a60*/  IMAD.MOV.U32 R3, RZ, RZ, R11 ;  /* 0x000000ffff037224 */ /* 0x000fe200078e000b */
[----:B------:R-:W-:Y:S01]  /*3a70*/  IADD3 R4, PT, PT, R4, 0x1, RZ ;  /* 0x0000000104047810 */ /* 0x000fe20007ffe0ff */
[----:B------:R-:W1:Y:S01]  /*3a80*/  LDS R7, [R6+-0x4] ;  /* 0xfffffc0006077984 */ /* 0x000e620000000800 */
[----:B------:R-:W-:Y:S02]  /*3a90*/  IADD3 R8, P1, PT, R2, 0xc, RZ ;  /* 0x0000000c02087810 */ /* 0x000fe40007f3e0ff */
[----:B------:R-:W-:Y:S01]  /*3aa0*/  ISETP.NE.AND P0, PT, R4, RZ, PT ;  /* 0x000000ff0400720c */ /* 0x000fe20003f05270 */
[----:B----4-:R2:W3:Y:S02]  /*3ab0*/  LDS R9, [R6] ;  /* 0x0000000006097984 */ /* 0x0104e40000000800 */
[----:B------:R-:W-:Y:S01]  /*3ac0*/  IMAD.X R11, RZ, RZ, R3, P1 ;  /* 0x000000ffff0b7224 */ /* 0x000fe200008e0603 */
[----:B--2---:R-:W-:Y:S01]  /*3ad0*/  IADD3 R6, PT, PT, R6, 0xc, RZ ;  /* 0x0000000c06067810 */ /* 0x004fe20007ffe0ff */
[----:B0-----:R0:W-:Y:S04]  /*3ae0*/  STG.E desc[UR8][R2.64+-0x8], R5 ;  /* 0xfffff80502007986 */ /* 0x0011e8000c101908 */
[----:B-1----:R0:W-:Y:S04]  /*3af0*/  STG.E desc[UR8][R2.64+-0x4], R7 ;  /* 0xfffffc0702007986 */ /* 0x0021e8000c101908 */
[----:B---3--:R0:W-:Y:S01]  /*3b00*/  STG.E desc[UR8][R2.64], R9 ;  /* 0x0000000902007986 */ /* 0x0081e2000c101908 */
[----:B------:R-:W-:Y:S05]  /*3b10*/  @P0 BRA `(.L_x_76) ;  /* 0xfffffffc00c80947 */ /* 0x000fea000383ffff */
.L_x_70:
[----:B0-----:R-:W0:Y:S01]  /*3b20*/  LDS R7, [UR6+0x5f50] ;  /* 0x005f5006ff077984 */ /* 0x001e220008000800 */
[----:B--2---:R-:W0:Y:S08]  /*3b30*/  LDC.64 R2, c[0x0][0x398] ;  /* 0x0000e600ff027b82 */ /* 0x004e300000000a00 */
[----:B------:R-:W1:Y:S01]  /*3b40*/  LDC.64 R4, c[0x0][0x3a0] ;  /* 0x0000e800ff047b82 */ /* 0x000e620000000a00 */
[----:B0-----:R-:W-:Y:S04]  /*3b50*/  STG.E desc[UR8][R2.64], R7 ;  /* 0x0000000702007986 */ /* 0x001fe8000c101908 */
[----:B-1----:R-:W-:Y:S01]  /*3b60*/  STG.E desc[UR8][R4.64], R0 ;  /* 0x0000000004007986 */ /* 0x002fe2000c101908 */
[----:B------:R-:W-:Y:S05]  /*3b70*/  EXIT ;  /* 0x000000000000794d */ /* 0x000fea0003800000 */
.L_x_77:
[----:B------:R-:W-:-:S00]  /*3b80*/  BRA `(.L_x_77) ;  /* 0xfffffffc00fc7947 */ /* 0x000fc0000383ffff */
[----:B------:R-:W-:-:S00]  /*3b90*/  NOP ;  /* 0x0000000000007918 */ /* 0x000fc00000000000 */
        /* <DEDUP_REMOVED lines=14> */
.L_x_78:


//--------------------- .nv.shared._Z22computeDistanceToStoreP10ZoningPlanP11DistanceMapP5uint3PiS5_S4_ --------------------------
	.section	.nv.shared._Z22computeDistanceToStoreP10ZoningPlanP11DistanceMapP5uint3PiS5_S4_,"aw",@nobits
	.sectionflags	@""
	.align	4
.nv.shared._Z22computeDistanceToStoreP10ZoningPlanP11DistanceMapP5uint3PiS5_S4_:
	.zero		25436


//--------------------- .nv.shared.reserved.0     --------------------------
	.section	.nv.shared.reserved.0,"aw",@nobits
	.weak		__nv_reservedSMEM_offset_0_alias
	.size		__nv_reservedSMEM_offset_0_alias, 0, 64
	.other		__nv_reservedSMEM_offset_0_alias,@"STO_CUDA_RESERVED_SHARED STV_DEFAULT"
__nv_reservedSMEM_offset_0_alias:
	.zero		0
	.zero		64


//--------------------- .nv.constant0._Z22computeDistanceToStoreP10ZoningPlanP11DistanceMapP5uint3PiS5_S4_ --------------------------
	.section	.nv.constant0._Z22computeDistanceToStoreP10ZoningPlanP11DistanceMapP5uint3PiS5_S4_,"a",@progbits
	.sectionflags	@""
	.align	4
.nv.constant0._Z22computeDistanceToStoreP10ZoningPlanP11DistanceMapP5uint3PiS5_S4_:
	.zero		944


//--------------------- SYMBOLS --------------------------

	.type		.nv.reservedSmem.offset0,@object
	.size		.nv.reservedSmem.offset0,0x4
	.type		.nv.reservedSmem.cap,@object
	.size		.nv.reservedSmem.cap,0x4
